//
// Generated by NVIDIA NVVM Compiler
//
// Compiler Build ID: CL-36424714
// Cuda compilation tools, release 13.0, V13.0.88
// Based on NVVM 20.0.0
//

.version 9.0
.target sm_100
.address_size 64

	// .globl	_Z6get_piPyS_i
.global .align 4 .b8 precalc_xorwow_matrix[102400];
.global .align 4 .b8 precalc_xorwow_offset_matrix[102400];
.global .align 4 .b8 mrg32k3aM1[2304];
.global .align 4 .b8 mrg32k3aM2[2304];
.global .align 4 .b8 mrg32k3aM1SubSeq[2016];
.global .align 4 .b8 mrg32k3aM2SubSeq[2016];
.global .align 4 .b8 mrg32k3aM1Seq[2304];
.global .align 4 .b8 mrg32k3aM2Seq[2304];
.const .align 8 .b8 __cr_lgamma_table[72];

.visible .entry _Z6get_piPyS_i(
	.param .u64 .ptr .align 1 _Z6get_piPyS_i_param_0,
	.param .u64 .ptr .align 1 _Z6get_piPyS_i_param_1,
	.param .u32 _Z6get_piPyS_i_param_2
)
{
	.local .align 8 .b8 	__local_depot0[48];
	.reg .b64 	%SP;
	.reg .b64 	%SPL;
	.reg .pred 	%p<69>;
	.reg .b32 	%r<1295>;
	.reg .b32 	%f<33>;
	.reg .b64 	%rd<47>;
	.reg .b64 	%fd<17>;

	mov.u64 	%SPL, __local_depot0;
	ld.param.u64 	%rd12, [_Z6get_piPyS_i_param_0];
	ld.param.u64 	%rd13, [_Z6get_piPyS_i_param_1];
	ld.param.u32 	%r571, [_Z6get_piPyS_i_param_2];
	add.u64 	%rd1, %SPL, 0;
	mov.u32 	%r572, %tid.x;
	mov.u32 	%r573, %ctaid.x;
	mov.u32 	%r574, %ntid.x;
	mad.lo.s32 	%r575, %r573, %r574, %r572;
	cvt.s64.s32 	%rd2, %r575;
	xor.b32  	%r576, %r571, -1429050551;
	mul.lo.s32 	%r1, %r576, 1099087573;
	setp.gt.s32 	%p1, %r571, -1;
	selp.b32 	%r2, -644748465, -1947113066, %p1;
	add.s32 	%r577, %r2, %r1;
	add.s32 	%r578, %r577, 6615241;
	add.s32 	%r1018, %r1, 123456789;
	st.local.v2.u32 	[%rd1], {%r578, %r1018};
	xor.b32  	%r1017, %r1, 362436069;
	add.s32 	%r1016, %r2, 521288629;
	st.local.v2.u32 	[%rd1+8], {%r1017, %r1016};
	xor.b32  	%r1015, %r2, 88675123;
	add.s32 	%r1014, %r1, 5783321;
	st.local.v2.u32 	[%rd1+16], {%r1015, %r1014};
	setp.eq.s32 	%p2, %r575, 0;
	@%p2 bra 	$L__BB0_115;
	mov.b32 	%r1001, 0;
	mov.u64 	%rd46, %rd2;
$L__BB0_2:
	mov.u64 	%rd3, %rd46;
	and.b64  	%rd4, %rd3, 3;
	setp.eq.s64 	%p3, %rd4, 0;
	@%p3 bra 	$L__BB0_114;
	mul.wide.u32 	%rd15, %r1001, 3200;
	mov.u64 	%rd16, precalc_xorwow_matrix;
	add.s64 	%rd5, %rd16, %rd15;
	mov.b32 	%r1014, 0;
	mov.u32 	%r1015, %r1014;
	mov.u32 	%r1016, %r1014;
	mov.u32 	%r1017, %r1014;
	mov.u32 	%r1018, %r1014;
	mov.u32 	%r1007, %r1014;
$L__BB0_4:
	mul.wide.u32 	%rd17, %r1007, 4;
	add.s64 	%rd18, %rd1, %rd17;
	ld.local.u32 	%r20, [%rd18+4];
	shl.b32 	%r21, %r1007, 5;
	mov.b32 	%r1013, 0;
$L__BB0_5:
	.pragma "nounroll";
	shr.u32 	%r582, %r20, %r1013;
	and.b32  	%r583, %r582, 1;
	setp.eq.b32 	%p4, %r583, 1;
	not.pred 	%p5, %p4;
	add.s32 	%r584, %r21, %r1013;
	mul.lo.s32 	%r585, %r584, 5;
	mul.wide.u32 	%rd19, %r585, 4;
	add.s64 	%rd6, %rd5, %rd19;
	@%p5 bra 	$L__BB0_7;
	ld.global.u32 	%r586, [%rd6];
	xor.b32  	%r1018, %r1018, %r586;
	ld.global.u32 	%r587, [%rd6+4];
	xor.b32  	%r1017, %r1017, %r587;
	ld.global.u32 	%r588, [%rd6+8];
	xor.b32  	%r1016, %r1016, %r588;
	ld.global.u32 	%r589, [%rd6+12];
	xor.b32  	%r1015, %r1015, %r589;
	ld.global.u32 	%r590, [%rd6+16];
	xor.b32  	%r1014, %r1014, %r590;
$L__BB0_7:
	and.b32  	%r592, %r582, 2;
	setp.eq.s32 	%p6, %r592, 0;
	@%p6 bra 	$L__BB0_9;
	ld.global.u32 	%r593, [%rd6+20];
	xor.b32  	%r1018, %r1018, %r593;
	ld.global.u32 	%r594, [%rd6+24];
	xor.b32  	%r1017, %r1017, %r594;
	ld.global.u32 	%r595, [%rd6+28];
	xor.b32  	%r1016, %r1016, %r595;
	ld.global.u32 	%r596, [%rd6+32];
	xor.b32  	%r1015, %r1015, %r596;
	ld.global.u32 	%r597, [%rd6+36];
	xor.b32  	%r1014, %r1014, %r597;
$L__BB0_9:
	and.b32  	%r599, %r582, 4;
	setp.eq.s32 	%p7, %r599, 0;
	@%p7 bra 	$L__BB0_11;
	ld.global.u32 	%r600, [%rd6+40];
	xor.b32  	%r1018, %r1018, %r600;
	ld.global.u32 	%r601, [%rd6+44];
	xor.b32  	%r1017, %r1017, %r601;
	ld.global.u32 	%r602, [%rd6+48];
	xor.b32  	%r1016, %r1016, %r602;
	ld.global.u32 	%r603, [%rd6+52];
	xor.b32  	%r1015, %r1015, %r603;
	ld.global.u32 	%r604, [%rd6+56];
	xor.b32  	%r1014, %r1014, %r604;
$L__BB0_11:
	and.b32  	%r606, %r582, 8;
	setp.eq.s32 	%p8, %r606, 0;
	@%p8 bra 	$L__BB0_13;
	ld.global.u32 	%r607, [%rd6+60];
	xor.b32  	%r1018, %r1018, %r607;
	ld.global.u32 	%r608, [%rd6+64];
	xor.b32  	%r1017, %r1017, %r608;
	ld.global.u32 	%r609, [%rd6+68];
	xor.b32  	%r1016, %r1016, %r609;
	ld.global.u32 	%r610, [%rd6+72];
	xor.b32  	%r1015, %r1015, %r610;
	ld.global.u32 	%r611, [%rd6+76];
	xor.b32  	%r1014, %r1014, %r611;
$L__BB0_13:
	and.b32  	%r613, %r582, 16;
	setp.eq.s32 	%p9, %r613, 0;
	@%p9 bra 	$L__BB0_15;
	ld.global.u32 	%r614, [%rd6+80];
	xor.b32  	%r1018, %r1018, %r614;
	ld.global.u32 	%r615, [%rd6+84];
	xor.b32  	%r1017, %r1017, %r615;
	ld.global.u32 	%r616, [%rd6+88];
	xor.b32  	%r1016, %r1016, %r616;
	ld.global.u32 	%r617, [%rd6+92];
	xor.b32  	%r1015, %r1015, %r617;
	ld.global.u32 	%r618, [%rd6+96];
	xor.b32  	%r1014, %r1014, %r618;
$L__BB0_15:
	and.b32  	%r620, %r582, 32;
	setp.eq.s32 	%p10, %r620, 0;
	@%p10 bra 	$L__BB0_17;
	ld.global.u32 	%r621, [%rd6+100];
	xor.b32  	%r1018, %r1018, %r621;
	ld.global.u32 	%r622, [%rd6+104];
	xor.b32  	%r1017, %r1017, %r622;
	ld.global.u32 	%r623, [%rd6+108];
	xor.b32  	%r1016, %r1016, %r623;
	ld.global.u32 	%r624, [%rd6+112];
	xor.b32  	%r1015, %r1015, %r624;
	ld.global.u32 	%r625, [%rd6+116];
	xor.b32  	%r1014, %r1014, %r625;
$L__BB0_17:
	and.b32  	%r627, %r582, 64;
	setp.eq.s32 	%p11, %r627, 0;
	@%p11 bra 	$L__BB0_19;
	ld.global.u32 	%r628, [%rd6+120];
	xor.b32  	%r1018, %r1018, %r628;
	ld.global.u32 	%r629, [%rd6+124];
	xor.b32  	%r1017, %r1017, %r629;
	ld.global.u32 	%r630, [%rd6+128];
	xor.b32  	%r1016, %r1016, %r630;
	ld.global.u32 	%r631, [%rd6+132];
	xor.b32  	%r1015, %r1015, %r631;
	ld.global.u32 	%r632, [%rd6+136];
	xor.b32  	%r1014, %r1014, %r632;
$L__BB0_19:
	and.b32  	%r634, %r582, 128;
	setp.eq.s32 	%p12, %r634, 0;
	@%p12 bra 	$L__BB0_21;
	ld.global.u32 	%r635, [%rd6+140];
	xor.b32  	%r1018, %r1018, %r635;
	ld.global.u32 	%r636, [%rd6+144];
	xor.b32  	%r1017, %r1017, %r636;
	ld.global.u32 	%r637, [%rd6+148];
	xor.b32  	%r1016, %r1016, %r637;
	ld.global.u32 	%r638, [%rd6+152];
	xor.b32  	%r1015, %r1015, %r638;
	ld.global.u32 	%r639, [%rd6+156];
	xor.b32  	%r1014, %r1014, %r639;
$L__BB0_21:
	and.b32  	%r641, %r582, 256;
	setp.eq.s32 	%p13, %r641, 0;
	@%p13 bra 	$L__BB0_23;
	ld.global.u32 	%r642, [%rd6+160];
	xor.b32  	%r1018, %r1018, %r642;
	ld.global.u32 	%r643, [%rd6+164];
	xor.b32  	%r1017, %r1017, %r643;
	ld.global.u32 	%r644, [%rd6+168];
	xor.b32  	%r1016, %r1016, %r644;
	ld.global.u32 	%r645, [%rd6+172];
	xor.b32  	%r1015, %r1015, %r645;
	ld.global.u32 	%r646, [%rd6+176];
	xor.b32  	%r1014, %r1014, %r646;
$L__BB0_23:
	and.b32  	%r648, %r582, 512;
	setp.eq.s32 	%p14, %r648, 0;
	@%p14 bra 	$L__BB0_25;
	ld.global.u32 	%r649, [%rd6+180];
	xor.b32  	%r1018, %r1018, %r649;
	ld.global.u32 	%r650, [%rd6+184];
	xor.b32  	%r1017, %r1017, %r650;
	ld.global.u32 	%r651, [%rd6+188];
	xor.b32  	%r1016, %r1016, %r651;
	ld.global.u32 	%r652, [%rd6+192];
	xor.b32  	%r1015, %r1015, %r652;
	ld.global.u32 	%r653, [%rd6+196];
	xor.b32  	%r1014, %r1014, %r653;
$L__BB0_25:
	and.b32  	%r655, %r582, 1024;
	setp.eq.s32 	%p15, %r655, 0;
	@%p15 bra 	$L__BB0_27;
	ld.global.u32 	%r656, [%rd6+200];
	xor.b32  	%r1018, %r1018, %r656;
	ld.global.u32 	%r657, [%rd6+204];
	xor.b32  	%r1017, %r1017, %r657;
	ld.global.u32 	%r658, [%rd6+208];
	xor.b32  	%r1016, %r1016, %r658;
	ld.global.u32 	%r659, [%rd6+212];
	xor.b32  	%r1015, %r1015, %r659;
	ld.global.u32 	%r660, [%rd6+216];
	xor.b32  	%r1014, %r1014, %r660;
$L__BB0_27:
	and.b32  	%r662, %r582, 2048;
	setp.eq.s32 	%p16, %r662, 0;
	@%p16 bra 	$L__BB0_29;
	ld.global.u32 	%r663, [%rd6+220];
	xor.b32  	%r1018, %r1018, %r663;
	ld.global.u32 	%r664, [%rd6+224];
	xor.b32  	%r1017, %r1017, %r664;
	ld.global.u32 	%r665, [%rd6+228];
	xor.b32  	%r1016, %r1016, %r665;
	ld.global.u32 	%r666, [%rd6+232];
	xor.b32  	%r1015, %r1015, %r666;
	ld.global.u32 	%r667, [%rd6+236];
	xor.b32  	%r1014, %r1014, %r667;
$L__BB0_29:
	and.b32  	%r669, %r582, 4096;
	setp.eq.s32 	%p17, %r669, 0;
	@%p17 bra 	$L__BB0_31;
	ld.global.u32 	%r670, [%rd6+240];
	xor.b32  	%r1018, %r1018, %r670;
	ld.global.u32 	%r671, [%rd6+244];
	xor.b32  	%r1017, %r1017, %r671;
	ld.global.u32 	%r672, [%rd6+248];
	xor.b32  	%r1016, %r1016, %r672;
	ld.global.u32 	%r673, [%rd6+252];
	xor.b32  	%r1015, %r1015, %r673;
	ld.global.u32 	%r674, [%rd6+256];
	xor.b32  	%r1014, %r1014, %r674;
$L__BB0_31:
	and.b32  	%r676, %r582, 8192;
	setp.eq.s32 	%p18, %r676, 0;
	@%p18 bra 	$L__BB0_33;
	ld.global.u32 	%r677, [%rd6+260];
	xor.b32  	%r1018, %r1018, %r677;
	ld.global.u32 	%r678, [%rd6+264];
	xor.b32  	%r1017, %r1017, %r678;
	ld.global.u32 	%r679, [%rd6+268];
	xor.b32  	%r1016, %r1016, %r679;
	ld.global.u32 	%r680, [%rd6+272];
	xor.b32  	%r1015, %r1015, %r680;
	ld.global.u32 	%r681, [%rd6+276];
	xor.b32  	%r1014, %r1014, %r681;
$L__BB0_33:
	and.b32  	%r683, %r582, 16384;
	setp.eq.s32 	%p19, %r683, 0;
	@%p19 bra 	$L__BB0_35;
	ld.global.u32 	%r684, [%rd6+280];
	xor.b32  	%r1018, %r1018, %r684;
	ld.global.u32 	%r685, [%rd6+284];
	xor.b32  	%r1017, %r1017, %r685;
	ld.global.u32 	%r686, [%rd6+288];
	xor.b32  	%r1016, %r1016, %r686;
	ld.global.u32 	%r687, [%rd6+292];
	xor.b32  	%r1015, %r1015, %r687;
	ld.global.u32 	%r688, [%rd6+296];
	xor.b32  	%r1014, %r1014, %r688;
$L__BB0_35:
	and.b32  	%r690, %r582, 32768;
	setp.eq.s32 	%p20, %r690, 0;
	@%p20 bra 	$L__BB0_37;
	ld.global.u32 	%r691, [%rd6+300];
	xor.b32  	%r1018, %r1018, %r691;
	ld.global.u32 	%r692, [%rd6+304];
	xor.b32  	%r1017, %r1017, %r692;
	ld.global.u32 	%r693, [%rd6+308];
	xor.b32  	%r1016, %r1016, %r693;
	ld.global.u32 	%r694, [%rd6+312];
	xor.b32  	%r1015, %r1015, %r694;
	ld.global.u32 	%r695, [%rd6+316];
	xor.b32  	%r1014, %r1014, %r695;
$L__BB0_37:
	add.s32 	%r1013, %r1013, 16;
	setp.ne.s32 	%p21, %r1013, 32;
	@%p21 bra 	$L__BB0_5;
	mad.lo.s32 	%r696, %r1007, -31, %r21;
	add.s32 	%r1007, %r696, 1;
	setp.ne.s32 	%p22, %r1007, 5;
	@%p22 bra 	$L__BB0_4;
	st.local.u32 	[%rd1+4], %r1018;
	st.local.v2.u32 	[%rd1+8], {%r1017, %r1016};
	st.local.v2.u32 	[%rd1+16], {%r1015, %r1014};
	setp.eq.s64 	%p23, %rd4, 1;
	@%p23 bra 	$L__BB0_114;
	mov.b32 	%r1014, 0;
	mov.u32 	%r1015, %r1014;
	mov.u32 	%r1016, %r1014;
	mov.u32 	%r1017, %r1014;
	mov.u32 	%r1018, %r1014;
	mov.u32 	%r1099, %r1014;
$L__BB0_41:
	mul.wide.u32 	%rd20, %r1099, 4;
	add.s64 	%rd21, %rd1, %rd20;
	ld.local.u32 	%r196, [%rd21+4];
	shl.b32 	%r197, %r1099, 5;
	mov.b32 	%r1105, 0;
$L__BB0_42:
	.pragma "nounroll";
	shr.u32 	%r699, %r196, %r1105;
	and.b32  	%r700, %r699, 1;
	setp.eq.b32 	%p24, %r700, 1;
	not.pred 	%p25, %p24;
	add.s32 	%r701, %r197, %r1105;
	mul.lo.s32 	%r702, %r701, 5;
	mul.wide.u32 	%rd22, %r702, 4;
	add.s64 	%rd7, %rd5, %rd22;
	@%p25 bra 	$L__BB0_44;
	ld.global.u32 	%r703, [%rd7];
	xor.b32  	%r1018, %r1018, %r703;
	ld.global.u32 	%r704, [%rd7+4];
	xor.b32  	%r1017, %r1017, %r704;
	ld.global.u32 	%r705, [%rd7+8];
	xor.b32  	%r1016, %r1016, %r705;
	ld.global.u32 	%r706, [%rd7+12];
	xor.b32  	%r1015, %r1015, %r706;
	ld.global.u32 	%r707, [%rd7+16];
	xor.b32  	%r1014, %r1014, %r707;
$L__BB0_44:
	and.b32  	%r709, %r699, 2;
	setp.eq.s32 	%p26, %r709, 0;
	@%p26 bra 	$L__BB0_46;
	ld.global.u32 	%r710, [%rd7+20];
	xor.b32  	%r1018, %r1018, %r710;
	ld.global.u32 	%r711, [%rd7+24];
	xor.b32  	%r1017, %r1017, %r711;
	ld.global.u32 	%r712, [%rd7+28];
	xor.b32  	%r1016, %r1016, %r712;
	ld.global.u32 	%r713, [%rd7+32];
	xor.b32  	%r1015, %r1015, %r713;
	ld.global.u32 	%r714, [%rd7+36];
	xor.b32  	%r1014, %r1014, %r714;
$L__BB0_46:
	and.b32  	%r716, %r699, 4;
	setp.eq.s32 	%p27, %r716, 0;
	@%p27 bra 	$L__BB0_48;
	ld.global.u32 	%r717, [%rd7+40];
	xor.b32  	%r1018, %r1018, %r717;
	ld.global.u32 	%r718, [%rd7+44];
	xor.b32  	%r1017, %r1017, %r718;
	ld.global.u32 	%r719, [%rd7+48];
	xor.b32  	%r1016, %r1016, %r719;
	ld.global.u32 	%r720, [%rd7+52];
	xor.b32  	%r1015, %r1015, %r720;
	ld.global.u32 	%r721, [%rd7+56];
	xor.b32  	%r1014, %r1014, %r721;
$L__BB0_48:
	and.b32  	%r723, %r699, 8;
	setp.eq.s32 	%p28, %r723, 0;
	@%p28 bra 	$L__BB0_50;
	ld.global.u32 	%r724, [%rd7+60];
	xor.b32  	%r1018, %r1018, %r724;
	ld.global.u32 	%r725, [%rd7+64];
	xor.b32  	%r1017, %r1017, %r725;
	ld.global.u32 	%r726, [%rd7+68];
	xor.b32  	%r1016, %r1016, %r726;
	ld.global.u32 	%r727, [%rd7+72];
	xor.b32  	%r1015, %r1015, %r727;
	ld.global.u32 	%r728, [%rd7+76];
	xor.b32  	%r1014, %r1014, %r728;
$L__BB0_50:
	and.b32  	%r730, %r699, 16;
	setp.eq.s32 	%p29, %r730, 0;
	@%p29 bra 	$L__BB0_52;
	ld.global.u32 	%r731, [%rd7+80];
	xor.b32  	%r1018, %r1018, %r731;
	ld.global.u32 	%r732, [%rd7+84];
	xor.b32  	%r1017, %r1017, %r732;
	ld.global.u32 	%r733, [%rd7+88];
	xor.b32  	%r1016, %r1016, %r733;
	ld.global.u32 	%r734, [%rd7+92];
	xor.b32  	%r1015, %r1015, %r734;
	ld.global.u32 	%r735, [%rd7+96];
	xor.b32  	%r1014, %r1014, %r735;
$L__BB0_52:
	and.b32  	%r737, %r699, 32;
	setp.eq.s32 	%p30, %r737, 0;
	@%p30 bra 	$L__BB0_54;
	ld.global.u32 	%r738, [%rd7+100];
	xor.b32  	%r1018, %r1018, %r738;
	ld.global.u32 	%r739, [%rd7+104];
	xor.b32  	%r1017, %r1017, %r739;
	ld.global.u32 	%r740, [%rd7+108];
	xor.b32  	%r1016, %r1016, %r740;
	ld.global.u32 	%r741, [%rd7+112];
	xor.b32  	%r1015, %r1015, %r741;
	ld.global.u32 	%r742, [%rd7+116];
	xor.b32  	%r1014, %r1014, %r742;
$L__BB0_54:
	and.b32  	%r744, %r699, 64;
	setp.eq.s32 	%p31, %r744, 0;
	@%p31 bra 	$L__BB0_56;
	ld.global.u32 	%r745, [%rd7+120];
	xor.b32  	%r1018, %r1018, %r745;
	ld.global.u32 	%r746, [%rd7+124];
	xor.b32  	%r1017, %r1017, %r746;
	ld.global.u32 	%r747, [%rd7+128];
	xor.b32  	%r1016, %r1016, %r747;
	ld.global.u32 	%r748, [%rd7+132];
	xor.b32  	%r1015, %r1015, %r748;
	ld.global.u32 	%r749, [%rd7+136];
	xor.b32  	%r1014, %r1014, %r749;
$L__BB0_56:
	and.b32  	%r751, %r699, 128;
	setp.eq.s32 	%p32, %r751, 0;
	@%p32 bra 	$L__BB0_58;
	ld.global.u32 	%r752, [%rd7+140];
	xor.b32  	%r1018, %r1018, %r752;
	ld.global.u32 	%r753, [%rd7+144];
	xor.b32  	%r1017, %r1017, %r753;
	ld.global.u32 	%r754, [%rd7+148];
	xor.b32  	%r1016, %r1016, %r754;
	ld.global.u32 	%r755, [%rd7+152];
	xor.b32  	%r1015, %r1015, %r755;
	ld.global.u32 	%r756, [%rd7+156];
	xor.b32  	%r1014, %r1014, %r756;
$L__BB0_58:
	and.b32  	%r758, %r699, 256;
	setp.eq.s32 	%p33, %r758, 0;
	@%p33 bra 	$L__BB0_60;
	ld.global.u32 	%r759, [%rd7+160];
	xor.b32  	%r1018, %r1018, %r759;
	ld.global.u32 	%r760, [%rd7+164];
	xor.b32  	%r1017, %r1017, %r760;
	ld.global.u32 	%r761, [%rd7+168];
	xor.b32  	%r1016, %r1016, %r761;
	ld.global.u32 	%r762, [%rd7+172];
	xor.b32  	%r1015, %r1015, %r762;
	ld.global.u32 	%r763, [%rd7+176];
	xor.b32  	%r1014, %r1014, %r763;
$L__BB0_60:
	and.b32  	%r765, %r699, 512;
	setp.eq.s32 	%p34, %r765, 0;
	@%p34 bra 	$L__BB0_62;
	ld.global.u32 	%r766, [%rd7+180];
	xor.b32  	%r1018, %r1018, %r766;
	ld.global.u32 	%r767, [%rd7+184];
	xor.b32  	%r1017, %r1017, %r767;
	ld.global.u32 	%r768, [%rd7+188];
	xor.b32  	%r1016, %r1016, %r768;
	ld.global.u32 	%r769, [%rd7+192];
	xor.b32  	%r1015, %r1015, %r769;
	ld.global.u32 	%r770, [%rd7+196];
	xor.b32  	%r1014, %r1014, %r770;
$L__BB0_62:
	and.b32  	%r772, %r699, 1024;
	setp.eq.s32 	%p35, %r772, 0;
	@%p35 bra 	$L__BB0_64;
	ld.global.u32 	%r773, [%rd7+200];
	xor.b32  	%r1018, %r1018, %r773;
	ld.global.u32 	%r774, [%rd7+204];
	xor.b32  	%r1017, %r1017, %r774;
	ld.global.u32 	%r775, [%rd7+208];
	xor.b32  	%r1016, %r1016, %r775;
	ld.global.u32 	%r776, [%rd7+212];
	xor.b32  	%r1015, %r1015, %r776;
	ld.global.u32 	%r777, [%rd7+216];
	xor.b32  	%r1014, %r1014, %r777;
$L__BB0_64:
	and.b32  	%r779, %r699, 2048;
	setp.eq.s32 	%p36, %r779, 0;
	@%p36 bra 	$L__BB0_66;
	ld.global.u32 	%r780, [%rd7+220];
	xor.b32  	%r1018, %r1018, %r780;
	ld.global.u32 	%r781, [%rd7+224];
	xor.b32  	%r1017, %r1017, %r781;
	ld.global.u32 	%r782, [%rd7+228];
	xor.b32  	%r1016, %r1016, %r782;
	ld.global.u32 	%r783, [%rd7+232];
	xor.b32  	%r1015, %r1015, %r783;
	ld.global.u32 	%r784, [%rd7+236];
	xor.b32  	%r1014, %r1014, %r784;
$L__BB0_66:
	and.b32  	%r786, %r699, 4096;
	setp.eq.s32 	%p37, %r786, 0;
	@%p37 bra 	$L__BB0_68;
	ld.global.u32 	%r787, [%rd7+240];
	xor.b32  	%r1018, %r1018, %r787;
	ld.global.u32 	%r788, [%rd7+244];
	xor.b32  	%r1017, %r1017, %r788;
	ld.global.u32 	%r789, [%rd7+248];
	xor.b32  	%r1016, %r1016, %r789;
	ld.global.u32 	%r790, [%rd7+252];
	xor.b32  	%r1015, %r1015, %r790;
	ld.global.u32 	%r791, [%rd7+256];
	xor.b32  	%r1014, %r1014, %r791;
$L__BB0_68:
	and.b32  	%r793, %r699, 8192;
	setp.eq.s32 	%p38, %r793, 0;
	@%p38 bra 	$L__BB0_70;
	ld.global.u32 	%r794, [%rd7+260];
	xor.b32  	%r1018, %r1018, %r794;
	ld.global.u32 	%r795, [%rd7+264];
	xor.b32  	%r1017, %r1017, %r795;
	ld.global.u32 	%r796, [%rd7+268];
	xor.b32  	%r1016, %r1016, %r796;
	ld.global.u32 	%r797, [%rd7+272];
	xor.b32  	%r1015, %r1015, %r797;
	ld.global.u32 	%r798, [%rd7+276];
	xor.b32  	%r1014, %r1014, %r798;
$L__BB0_70:
	and.b32  	%r800, %r699, 16384;
	setp.eq.s32 	%p39, %r800, 0;
	@%p39 bra 	$L__BB0_72;
	ld.global.u32 	%r801, [%rd7+280];
	xor.b32  	%r1018, %r1018, %r801;
	ld.global.u32 	%r802, [%rd7+284];
	xor.b32  	%r1017, %r1017, %r802;
	ld.global.u32 	%r803, [%rd7+288];
	xor.b32  	%r1016, %r1016, %r803;
	ld.global.u32 	%r804, [%rd7+292];
	xor.b32  	%r1015, %r1015, %r804;
	ld.global.u32 	%r805, [%rd7+296];
	xor.b32  	%r1014, %r1014, %r805;
$L__BB0_72:
	and.b32  	%r807, %r699, 32768;
	setp.eq.s32 	%p40, %r807, 0;
	@%p40 bra 	$L__BB0_74;
	ld.global.u32 	%r808, [%rd7+300];
	xor.b32  	%r1018, %r1018, %r808;
	ld.global.u32 	%r809, [%rd7+304];
	xor.b32  	%r1017, %r1017, %r809;
	ld.global.u32 	%r810, [%rd7+308];
	xor.b32  	%r1016, %r1016, %r810;
	ld.global.u32 	%r811, [%rd7+312];
	xor.b32  	%r1015, %r1015, %r811;
	ld.global.u32 	%r812, [%rd7+316];
	xor.b32  	%r1014, %r1014, %r812;
$L__BB0_74:
	add.s32 	%r1105, %r1105, 16;
	setp.ne.s32 	%p41, %r1105, 32;
	@%p41 bra 	$L__BB0_42;
	mad.lo.s32 	%r813, %r1099, -31, %r197;
	add.s32 	%r1099, %r813, 1;
	setp.ne.s32 	%p42, %r1099, 5;
	@%p42 bra 	$L__BB0_41;
	st.local.u32 	[%rd1+4], %r1018;
	st.local.v2.u32 	[%rd1+8], {%r1017, %r1016};
	st.local.v2.u32 	[%rd1+16], {%r1015, %r1014};
	setp.ne.s64 	%p43, %rd4, 3;
	@%p43 bra 	$L__BB0_114;
	mov.b32 	%r1014, 0;
	mov.u32 	%r1015, %r1014;
	mov.u32 	%r1016, %r1014;
	mov.u32 	%r1017, %r1014;
	mov.u32 	%r1018, %r1014;
	mov.u32 	%r1191, %r1014;
$L__BB0_78:
	mul.wide.u32 	%rd23, %r1191, 4;
	add.s64 	%rd24, %rd1, %rd23;
	ld.local.u32 	%r372, [%rd24+4];
	shl.b32 	%r373, %r1191, 5;
	mov.b32 	%r1197, 0;
$L__BB0_79:
	.pragma "nounroll";
	shr.u32 	%r816, %r372, %r1197;
	and.b32  	%r817, %r816, 1;
	setp.eq.b32 	%p44, %r817, 1;
	not.pred 	%p45, %p44;
	add.s32 	%r818, %r373, %r1197;
	mul.lo.s32 	%r819, %r818, 5;
	mul.wide.u32 	%rd25, %r819, 4;
	add.s64 	%rd8, %rd5, %rd25;
	@%p45 bra 	$L__BB0_81;
	ld.global.u32 	%r820, [%rd8];
	xor.b32  	%r1018, %r1018, %r820;
	ld.global.u32 	%r821, [%rd8+4];
	xor.b32  	%r1017, %r1017, %r821;
	ld.global.u32 	%r822, [%rd8+8];
	xor.b32  	%r1016, %r1016, %r822;
	ld.global.u32 	%r823, [%rd8+12];
	xor.b32  	%r1015, %r1015, %r823;
	ld.global.u32 	%r824, [%rd8+16];
	xor.b32  	%r1014, %r1014, %r824;
$L__BB0_81:
	and.b32  	%r826, %r816, 2;
	setp.eq.s32 	%p46, %r826, 0;
	@%p46 bra 	$L__BB0_83;
	ld.global.u32 	%r827, [%rd8+20];
	xor.b32  	%r1018, %r1018, %r827;
	ld.global.u32 	%r828, [%rd8+24];
	xor.b32  	%r1017, %r1017, %r828;
	ld.global.u32 	%r829, [%rd8+28];
	xor.b32  	%r1016, %r1016, %r829;
	ld.global.u32 	%r830, [%rd8+32];
	xor.b32  	%r1015, %r1015, %r830;
	ld.global.u32 	%r831, [%rd8+36];
	xor.b32  	%r1014, %r1014, %r831;
$L__BB0_83:
	and.b32  	%r833, %r816, 4;
	setp.eq.s32 	%p47, %r833, 0;
	@%p47 bra 	$L__BB0_85;
	ld.global.u32 	%r834, [%rd8+40];
	xor.b32  	%r1018, %r1018, %r834;
	ld.global.u32 	%r835, [%rd8+44];
	xor.b32  	%r1017, %r1017, %r835;
	ld.global.u32 	%r836, [%rd8+48];
	xor.b32  	%r1016, %r1016, %r836;
	ld.global.u32 	%r837, [%rd8+52];
	xor.b32  	%r1015, %r1015, %r837;
	ld.global.u32 	%r838, [%rd8+56];
	xor.b32  	%r1014, %r1014, %r838;
$L__BB0_85:
	and.b32  	%r840, %r816, 8;
	setp.eq.s32 	%p48, %r840, 0;
	@%p48 bra 	$L__BB0_87;
	ld.global.u32 	%r841, [%rd8+60];
	xor.b32  	%r1018, %r1018, %r841;
	ld.global.u32 	%r842, [%rd8+64];
	xor.b32  	%r1017, %r1017, %r842;
	ld.global.u32 	%r843, [%rd8+68];
	xor.b32  	%r1016, %r1016, %r843;
	ld.global.u32 	%r844, [%rd8+72];
	xor.b32  	%r1015, %r1015, %r844;
	ld.global.u32 	%r845, [%rd8+76];
	xor.b32  	%r1014, %r1014, %r845;
$L__BB0_87:
	and.b32  	%r847, %r816, 16;
	setp.eq.s32 	%p49, %r847, 0;
	@%p49 bra 	$L__BB0_89;
	ld.global.u32 	%r848, [%rd8+80];
	xor.b32  	%r1018, %r1018, %r848;
	ld.global.u32 	%r849, [%rd8+84];
	xor.b32  	%r1017, %r1017, %r849;
	ld.global.u32 	%r850, [%rd8+88];
	xor.b32  	%r1016, %r1016, %r850;
	ld.global.u32 	%r851, [%rd8+92];
	xor.b32  	%r1015, %r1015, %r851;
	ld.global.u32 	%r852, [%rd8+96];
	xor.b32  	%r1014, %r1014, %r852;
$L__BB0_89:
	and.b32  	%r854, %r816, 32;
	setp.eq.s32 	%p50, %r854, 0;
	@%p50 bra 	$L__BB0_91;
	ld.global.u32 	%r855, [%rd8+100];
	xor.b32  	%r1018, %r1018, %r855;
	ld.global.u32 	%r856, [%rd8+104];
	xor.b32  	%r1017, %r1017, %r856;
	ld.global.u32 	%r857, [%rd8+108];
	xor.b32  	%r1016, %r1016, %r857;
	ld.global.u32 	%r858, [%rd8+112];
	xor.b32  	%r1015, %r1015, %r858;
	ld.global.u32 	%r859, [%rd8+116];
	xor.b32  	%r1014, %r1014, %r859;
$L__BB0_91:
	and.b32  	%r861, %r816, 64;
	setp.eq.s32 	%p51, %r861, 0;
	@%p51 bra 	$L__BB0_93;
	ld.global.u32 	%r862, [%rd8+120];
	xor.b32  	%r1018, %r1018, %r862;
	ld.global.u32 	%r863, [%rd8+124];
	xor.b32  	%r1017, %r1017, %r863;
	ld.global.u32 	%r864, [%rd8+128];
	xor.b32  	%r1016, %r1016, %r864;
	ld.global.u32 	%r865, [%rd8+132];
	xor.b32  	%r1015, %r1015, %r865;
	ld.global.u32 	%r866, [%rd8+136];
	xor.b32  	%r1014, %r1014, %r866;
$L__BB0_93:
	and.b32  	%r868, %r816, 128;
	setp.eq.s32 	%p52, %r868, 0;
	@%p52 bra 	$L__BB0_95;
	ld.global.u32 	%r869, [%rd8+140];
	xor.b32  	%r1018, %r1018, %r869;
	ld.global.u32 	%r870, [%rd8+144];
	xor.b32  	%r1017, %r1017, %r870;
	ld.global.u32 	%r871, [%rd8+148];
	xor.b32  	%r1016, %r1016, %r871;
	ld.global.u32 	%r872, [%rd8+152];
	xor.b32  	%r1015, %r1015, %r872;
	ld.global.u32 	%r873, [%rd8+156];
	xor.b32  	%r1014, %r1014, %r873;
$L__BB0_95:
	and.b32  	%r875, %r816, 256;
	setp.eq.s32 	%p53, %r875, 0;
	@%p53 bra 	$L__BB0_97;
	ld.global.u32 	%r876, [%rd8+160];
	xor.b32  	%r1018, %r1018, %r876;
	ld.global.u32 	%r877, [%rd8+164];
	xor.b32  	%r1017, %r1017, %r877;
	ld.global.u32 	%r878, [%rd8+168];
	xor.b32  	%r1016, %r1016, %r878;
	ld.global.u32 	%r879, [%rd8+172];
	xor.b32  	%r1015, %r1015, %r879;
	ld.global.u32 	%r880, [%rd8+176];
	xor.b32  	%r1014, %r1014, %r880;
$L__BB0_97:
	and.b32  	%r882, %r816, 512;
	setp.eq.s32 	%p54, %r882, 0;
	@%p54 bra 	$L__BB0_99;
	ld.global.u32 	%r883, [%rd8+180];
	xor.b32  	%r1018, %r1018, %r883;
	ld.global.u32 	%r884, [%rd8+184];
	xor.b32  	%r1017, %r1017, %r884;
	ld.global.u32 	%r885, [%rd8+188];
	xor.b32  	%r1016, %r1016, %r885;
	ld.global.u32 	%r886, [%rd8+192];
	xor.b32  	%r1015, %r1015, %r886;
	ld.global.u32 	%r887, [%rd8+196];
	xor.b32  	%r1014, %r1014, %r887;
$L__BB0_99:
	and.b32  	%r889, %r816, 1024;
	setp.eq.s32 	%p55, %r889, 0;
	@%p55 bra 	$L__BB0_101;
	ld.global.u32 	%r890, [%rd8+200];
	xor.b32  	%r1018, %r1018, %r890;
	ld.global.u32 	%r891, [%rd8+204];
	xor.b32  	%r1017, %r1017, %r891;
	ld.global.u32 	%r892, [%rd8+208];
	xor.b32  	%r1016, %r1016, %r892;
	ld.global.u32 	%r893, [%rd8+212];
	xor.b32  	%r1015, %r1015, %r893;
	ld.global.u32 	%r894, [%rd8+216];
	xor.b32  	%r1014, %r1014, %r894;
$L__BB0_101:
	and.b32  	%r896, %r816, 2048;
	setp.eq.s32 	%p56, %r896, 0;
	@%p56 bra 	$L__BB0_103;
	ld.global.u32 	%r897, [%rd8+220];
	xor.b32  	%r1018, %r1018, %r897;
	ld.global.u32 	%r898, [%rd8+224];
	xor.b32  	%r1017, %r1017, %r898;
	ld.global.u32 	%r899, [%rd8+228];
	xor.b32  	%r1016, %r1016, %r899;
	ld.global.u32 	%r900, [%rd8+232];
	xor.b32  	%r1015, %r1015, %r900;
	ld.global.u32 	%r901, [%rd8+236];
	xor.b32  	%r1014, %r1014, %r901;
$L__BB0_103:
	and.b32  	%r903, %r816, 4096;
	setp.eq.s32 	%p57, %r903, 0;
	@%p57 bra 	$L__BB0_105;
	ld.global.u32 	%r904, [%rd8+240];
	xor.b32  	%r1018, %r1018, %r904;
	ld.global.u32 	%r905, [%rd8+244];
	xor.b32  	%r1017, %r1017, %r905;
	ld.global.u32 	%r906, [%rd8+248];
	xor.b32  	%r1016, %r1016, %r906;
	ld.global.u32 	%r907, [%rd8+252];
	xor.b32  	%r1015, %r1015, %r907;
	ld.global.u32 	%r908, [%rd8+256];
	xor.b32  	%r1014, %r1014, %r908;
$L__BB0_105:
	and.b32  	%r910, %r816, 8192;
	setp.eq.s32 	%p58, %r910, 0;
	@%p58 bra 	$L__BB0_107;
	ld.global.u32 	%r911, [%rd8+260];
	xor.b32  	%r1018, %r1018, %r911;
	ld.global.u32 	%r912, [%rd8+264];
	xor.b32  	%r1017, %r1017, %r912;
	ld.global.u32 	%r913, [%rd8+268];
	xor.b32  	%r1016, %r1016, %r913;
	ld.global.u32 	%r914, [%rd8+272];
	xor.b32  	%r1015, %r1015, %r914;
	ld.global.u32 	%r915, [%rd8+276];
	xor.b32  	%r1014, %r1014, %r915;
$L__BB0_107:
	and.b32  	%r917, %r816, 16384;
	setp.eq.s32 	%p59, %r917, 0;
	@%p59 bra 	$L__BB0_109;
	ld.global.u32 	%r918, [%rd8+280];
	xor.b32  	%r1018, %r1018, %r918;
	ld.global.u32 	%r919, [%rd8+284];
	xor.b32  	%r1017, %r1017, %r919;
	ld.global.u32 	%r920, [%rd8+288];
	xor.b32  	%r1016, %r1016, %r920;
	ld.global.u32 	%r921, [%rd8+292];
	xor.b32  	%r1015, %r1015, %r921;
	ld.global.u32 	%r922, [%rd8+296];
	xor.b32  	%r1014, %r1014, %r922;
$L__BB0_109:
	and.b32  	%r924, %r816, 32768;
	setp.eq.s32 	%p60, %r924, 0;
	@%p60 bra 	$L__BB0_111;
	ld.global.u32 	%r925, [%rd8+300];
	xor.b32  	%r1018, %r1018, %r925;
	ld.global.u32 	%r926, [%rd8+304];
	xor.b32  	%r1017, %r1017, %r926;
	ld.global.u32 	%r927, [%rd8+308];
	xor.b32  	%r1016, %r1016, %r927;
	ld.global.u32 	%r928, [%rd8+312];
	xor.b32  	%r1015, %r1015, %r928;
	ld.global.u32 	%r929, [%rd8+316];
	xor.b32  	%r1014, %r1014, %r929;
$L__BB0_111:
	add.s32 	%r1197, %r1197, 16;
	setp.ne.s32 	%p61, %r1197, 32;
	@%p61 bra 	$L__BB0_79;
	mad.lo.s32 	%r930, %r1191, -31, %r373;
	add.s32 	%r1191, %r930, 1;
	setp.ne.s32 	%p62, %r1191, 5;
	@%p62 bra 	$L__BB0_78;
	st.local.u32 	[%rd1+4], %r1018;
	st.local.v2.u32 	[%rd1+8], {%r1017, %r1016};
	st.local.v2.u32 	[%rd1+16], {%r1015, %r1014};
$L__BB0_114:
	shr.u64 	%rd46, %rd3, 2;
	add.s32 	%r1001, %r1001, 1;
	setp.gt.u64 	%p63, %rd3, 3;
	@%p63 bra 	$L__BB0_2;
$L__BB0_115:
	cvta.to.global.u64 	%rd26, %rd12;
	shl.b64 	%rd27, %rd2, 3;
	add.s64 	%rd10, %rd26, %rd27;
	mov.b64 	%rd28, 0;
	st.global.u64 	[%rd10], %rd28;
	cvta.to.global.u64 	%rd29, %rd13;
	add.s64 	%rd11, %rd29, %rd27;
	st.global.u64 	[%rd11], %rd28;
	add.s32 	%r1288, %r577, 6977678;
	mov.b32 	%r1294, 0;
$L__BB0_116:
	shr.u32 	%r933, %r1018, 2;
	xor.b32  	%r934, %r933, %r1018;
	shl.b32 	%r935, %r1014, 4;
	shl.b32 	%r936, %r934, 1;
	xor.b32  	%r937, %r936, %r935;
	xor.b32  	%r938, %r937, %r934;
	xor.b32  	%r561, %r938, %r1014;
	add.s32 	%r939, %r561, %r1288;
	cvt.rn.f32.u32 	%f1, %r939;
	fma.rn.f32 	%f2, %f1, 0f2F800000, 0f2F000000;
	cvt.f64.f32 	%fd1, %f2;
	fma.rn.f64 	%fd2, %fd1, 0d4000000000000000, 0dBFF0000000000000;
	cvt.rn.f32.f64 	%f3, %fd2;
	shr.u32 	%r940, %r1017, 2;
	xor.b32  	%r941, %r940, %r1017;
	shl.b32 	%r942, %r561, 4;
	shl.b32 	%r943, %r941, 1;
	xor.b32  	%r944, %r943, %r942;
	xor.b32  	%r945, %r944, %r941;
	xor.b32  	%r562, %r945, %r561;
	add.s32 	%r946, %r1288, %r562;
	add.s32 	%r947, %r946, 362437;
	cvt.rn.f32.u32 	%f4, %r947;
	fma.rn.f32 	%f5, %f4, 0f2F800000, 0f2F000000;
	cvt.f64.f32 	%fd3, %f5;
	fma.rn.f64 	%fd4, %fd3, 0d4000000000000000, 0dBFF0000000000000;
	cvt.rn.f32.f64 	%f6, %fd4;
	mul.f32 	%f7, %f6, %f6;
	fma.rn.f32 	%f8, %f3, %f3, %f7;
	setp.gtu.f32 	%p64, %f8, 0f3F800000;
	@%p64 bra 	$L__BB0_118;
	ld.global.u64 	%rd30, [%rd10];
	add.s64 	%rd31, %rd30, 1;
	st.global.u64 	[%rd10], %rd31;
	bra.uni 	$L__BB0_119;
$L__BB0_118:
	ld.global.u64 	%rd32, [%rd11];
	add.s64 	%rd33, %rd32, 1;
	st.global.u64 	[%rd11], %rd33;
$L__BB0_119:
	shr.u32 	%r948, %r1016, 2;
	xor.b32  	%r949, %r948, %r1016;
	shl.b32 	%r950, %r562, 4;
	shl.b32 	%r951, %r949, 1;
	xor.b32  	%r952, %r951, %r950;
	xor.b32  	%r953, %r952, %r949;
	xor.b32  	%r563, %r953, %r562;
	add.s32 	%r954, %r1288, %r563;
	add.s32 	%r955, %r954, 724874;
	cvt.rn.f32.u32 	%f9, %r955;
	fma.rn.f32 	%f10, %f9, 0f2F800000, 0f2F000000;
	cvt.f64.f32 	%fd5, %f10;
	fma.rn.f64 	%fd6, %fd5, 0d4000000000000000, 0dBFF0000000000000;
	cvt.rn.f32.f64 	%f11, %fd6;
	shr.u32 	%r956, %r1015, 2;
	xor.b32  	%r957, %r956, %r1015;
	shl.b32 	%r958, %r563, 4;
	shl.b32 	%r959, %r957, 1;
	xor.b32  	%r960, %r959, %r958;
	xor.b32  	%r961, %r960, %r957;
	xor.b32  	%r1018, %r961, %r563;
	add.s32 	%r962, %r1288, %r1018;
	add.s32 	%r963, %r962, 1087311;
	cvt.rn.f32.u32 	%f12, %r963;
	fma.rn.f32 	%f13, %f12, 0f2F800000, 0f2F000000;
	cvt.f64.f32 	%fd7, %f13;
	fma.rn.f64 	%fd8, %fd7, 0d4000000000000000, 0dBFF0000000000000;
	cvt.rn.f32.f64 	%f14, %fd8;
	mul.f32 	%f15, %f14, %f14;
	fma.rn.f32 	%f16, %f11, %f11, %f15;
	setp.gtu.f32 	%p65, %f16, 0f3F800000;
	@%p65 bra 	$L__BB0_121;
	ld.global.u64 	%rd34, [%rd10];
	add.s64 	%rd35, %rd34, 1;
	st.global.u64 	[%rd10], %rd35;
	bra.uni 	$L__BB0_122;
$L__BB0_121:
	ld.global.u64 	%rd36, [%rd11];
	add.s64 	%rd37, %rd36, 1;
	st.global.u64 	[%rd11], %rd37;
$L__BB0_122:
	shr.u32 	%r964, %r1014, 2;
	xor.b32  	%r965, %r964, %r1014;
	shl.b32 	%r966, %r1018, 4;
	shl.b32 	%r967, %r965, 1;
	xor.b32  	%r968, %r967, %r966;
	xor.b32  	%r969, %r968, %r965;
	xor.b32  	%r1017, %r969, %r1018;
	add.s32 	%r970, %r1288, %r1017;
	add.s32 	%r971, %r970, 1449748;
	cvt.rn.f32.u32 	%f17, %r971;
	fma.rn.f32 	%f18, %f17, 0f2F800000, 0f2F000000;
	cvt.f64.f32 	%fd9, %f18;
	fma.rn.f64 	%fd10, %fd9, 0d4000000000000000, 0dBFF0000000000000;
	cvt.rn.f32.f64 	%f19, %fd10;
	shr.u32 	%r972, %r561, 2;
	xor.b32  	%r973, %r972, %r561;
	shl.b32 	%r974, %r1017, 4;
	shl.b32 	%r975, %r973, 1;
	xor.b32  	%r976, %r975, %r974;
	xor.b32  	%r977, %r976, %r973;
	xor.b32  	%r1016, %r977, %r1017;
	add.s32 	%r978, %r1288, %r1016;
	add.s32 	%r979, %r978, 1812185;
	cvt.rn.f32.u32 	%f20, %r979;
	fma.rn.f32 	%f21, %f20, 0f2F800000, 0f2F000000;
	cvt.f64.f32 	%fd11, %f21;
	fma.rn.f64 	%fd12, %fd11, 0d4000000000000000, 0dBFF0000000000000;
	cvt.rn.f32.f64 	%f22, %fd12;
	mul.f32 	%f23, %f22, %f22;
	fma.rn.f32 	%f24, %f19, %f19, %f23;
	setp.gtu.f32 	%p66, %f24, 0f3F800000;
	@%p66 bra 	$L__BB0_124;
	ld.global.u64 	%rd38, [%rd10];
	add.s64 	%rd39, %rd38, 1;
	st.global.u64 	[%rd10], %rd39;
	bra.uni 	$L__BB0_125;
$L__BB0_124:
	ld.global.u64 	%rd40, [%rd11];
	add.s64 	%rd41, %rd40, 1;
	st.global.u64 	[%rd11], %rd41;
$L__BB0_125:
	shr.u32 	%r980, %r562, 2;
	xor.b32  	%r981, %r980, %r562;
	shl.b32 	%r982, %r1016, 4;
	shl.b32 	%r983, %r981, 1;
	xor.b32  	%r984, %r983, %r982;
	xor.b32  	%r985, %r984, %r981;
	xor.b32  	%r1015, %r985, %r1016;
	add.s32 	%r986, %r1288, %r1015;
	add.s32 	%r987, %r986, 2174622;
	cvt.rn.f32.u32 	%f25, %r987;
	fma.rn.f32 	%f26, %f25, 0f2F800000, 0f2F000000;
	cvt.f64.f32 	%fd13, %f26;
	fma.rn.f64 	%fd14, %fd13, 0d4000000000000000, 0dBFF0000000000000;
	cvt.rn.f32.f64 	%f27, %fd14;
	shr.u32 	%r988, %r563, 2;
	xor.b32  	%r989, %r988, %r563;
	shl.b32 	%r990, %r1015, 4;
	shl.b32 	%r991, %r989, 1;
	xor.b32  	%r992, %r991, %r990;
	xor.b32  	%r993, %r992, %r989;
	xor.b32  	%r1014, %r993, %r1015;
	add.s32 	%r994, %r1288, %r1014;
	add.s32 	%r995, %r994, 2537059;
	cvt.rn.f32.u32 	%f28, %r995;
	fma.rn.f32 	%f29, %f28, 0f2F800000, 0f2F000000;
	cvt.f64.f32 	%fd15, %f29;
	fma.rn.f64 	%fd16, %fd15, 0d4000000000000000, 0dBFF0000000000000;
	cvt.rn.f32.f64 	%f30, %fd16;
	mul.f32 	%f31, %f30, %f30;
	fma.rn.f32 	%f32, %f27, %f27, %f31;
	setp.gtu.f32 	%p67, %f32, 0f3F800000;
	@%p67 bra 	$L__BB0_127;
	ld.global.u64 	%rd42, [%rd10];
	add.s64 	%rd43, %rd42, 1;
	st.global.u64 	[%rd10], %rd43;
	bra.uni 	$L__BB0_128;
$L__BB0_127:
	ld.global.u64 	%rd44, [%rd11];
	add.s64 	%rd45, %rd44, 1;
	st.global.u64 	[%rd11], %rd45;
$L__BB0_128:
	add.s32 	%r1294, %r1294, 4;
	add.s32 	%r1288, %r1288, 2899496;
	setp.ne.s32 	%p68, %r1294, 1000000;
	@%p68 bra 	$L__BB0_116;
	ret;

}


// ===== COMPILED SASS (sm_100) =====

	.target	sm_100

	.elftype	@"ET_EXEC"


//--------------------- .note.nv.tkinfo           --------------------------
	.section	.note.nv.tkinfo,"",@"SHT_NOTE"
	.sectionflags	@"SHF_NOTE_NV_TKINFO"
	.tkinfo
        /*0018*/ 	.word	0x00000002
        /*0030*/ 	.string	""
        /*0030*/ 	.string	"ptxas"
        /*0030*/ 	.string	"Cuda compilation tools, release 13.0, V13.0.88"
        /*0030*/ 	.string	"Build cuda_13.0.r13.0/compiler.36424714_0"
        /*0030*/ 	.string	"-arch sm_100 -m 64 "



//--------------------- .note.nv.cuinfo           --------------------------
	.section	.note.nv.cuinfo,"",@"SHT_NOTE"
	.sectionflags	@"SHF_NOTE_NV_CUINFO"
        /*0018*/ 	.short	0x0002
        /*001a*/ 	.short	0x0064
        /*001c*/ 	.short	0x0082
	.zero		2


//--------------------- .nv.info                  --------------------------
	.section	.nv.info,"",@"SHT_CUDA_INFO"
	.align	4


	//----- nvinfo : EIATTR_REGCOUNT
	.align		4
        /*0000*/ 	.byte	0x04, 0x2f
        /*0002*/ 	.short	(.L_10 - .L_9)
	.align		4
.L_9:
        /*0004*/ 	.word	index@(_Z6get_piPyS_i)
        /*0008*/ 	.word	0x0000001f


	//----- nvinfo : EIATTR_FRAME_SIZE
	.align		4
.L_10:
        /*000c*/ 	.byte	0x04, 0x11
        /*000e*/ 	.short	(.L_12 - .L_11)
	.align		4
.L_11:
        /*0010*/ 	.word	index@(_Z6get_piPyS_i)
        /*0014*/ 	.word	0x00000030


	//----- nvinfo : EIATTR_MIN_STACK_SIZE
	.align		4
.L_12:
        /*0018*/ 	.byte	0x04, 0x12
        /*001a*/ 	.short	(.L_14 - .L_13)
	.align		4
.L_13:
        /*001c*/ 	.word	index@(_Z6get_piPyS_i)
        /*0020*/ 	.word	0x00000030
.L_14:


//--------------------- .nv.compat                --------------------------
	.section	.nv.compat,"",@"SHT_CUDA_COMPAT_INFO"
	.align	4
        /*0000*/ 	.byte	0x02, 0x09, 0x00, 0x00, 0x02, 0x02, 0x01, 0x00, 0x02, 0x05, 0x05, 0x00, 0x03, 0x07, 0x01, 0x01
        /*0010*/ 	.byte	0x02, 0x03, 0x00, 0x00, 0x02, 0x06, 0x01, 0x00, 0x04, 0x0b, 0x08, 0x00, 0x01, 0x00, 0x00, 0x00
        /*0020*/ 	.byte	0x00, 0x00, 0x00, 0x00


//--------------------- .nv.info._Z6get_piPyS_i   --------------------------
	.section	.nv.info._Z6get_piPyS_i,"",@"SHT_CUDA_INFO"
	.sectionflags	@""
	.align	4


	//----- nvinfo : EIATTR_CUDA_API_VERSION
	.align		4
        /*0000*/ 	.byte	0x04, 0x37
        /*0002*/ 	.short	(.L_16 - .L_15)
.L_15:
        /*0004*/ 	.word	0x00000082


	//----- nvinfo : EIATTR_KPARAM_INFO
	.align		4
.L_16:
        /*0008*/ 	.byte	0x04, 0x17
        /*000a*/ 	.short	(.L_18 - .L_17)
.L_17:
        /*000c*/ 	.word	0x00000000
        /*0010*/ 	.short	0x0002
        /*0012*/ 	.short	0x0010
        /*0014*/ 	.byte	0x00, 0xf0, 0x11, 0x00


	//----- nvinfo : EIATTR_KPARAM_INFO
	.align		4
.L_18:
        /*0018*/ 	.byte	0x04, 0x17
        /*001a*/ 	.short	(.L_20 - .L_19)
.L_19:
        /*001c*/ 	.word	0x00000000
        /*0020*/ 	.short	0x0001
        /*0022*/ 	.short	0x0008
        /*0024*/ 	.byte	0x00, 0xf5, 0x21, 0x00


	//----- nvinfo : EIATTR_KPARAM_INFO
	.align		4
.L_20:
        /*0028*/ 	.byte	0x04, 0x17
        /*002a*/ 	.short	(.L_22 - .L_21)
.L_21:
        /*002c*/ 	.word	0x00000000
        /*0030*/ 	.short	0x0000
        /*0032*/ 	.short	0x0000
        /*0034*/ 	.byte	0x00, 0xf5, 0x21, 0x00


	//----- nvinfo : EIATTR_SPARSE_MMA_MASK
	.align		4
.L_22:
        /*0038*/ 	.byte	0x03, 0x50
        /*003a*/ 	.short	0x0000


	//----- nvinfo : EIATTR_MAXREG_COUNT
	.align		4
        /*003c*/ 	.byte	0x03, 0x1b
        /*003e*/ 	.short	0x00ff


	//----- nvinfo : EIATTR_MERCURY_ISA_VERSION
	.align		4
        /*0040*/ 	.byte	0x03, 0x5f
        /*0042*/ 	.short	0x0101


	//----- nvinfo : EIATTR_VRC_CTA_INIT_COUNT
	.align		4
        /*0044*/ 	.byte	0x02, 0x4a
	.zero		1
	.zero		1


	//----- nvinfo : EIATTR_EXIT_INSTR_OFFSETS
	.align		4
        /*0048*/ 	.byte	0x04, 0x1c
        /*004a*/ 	.short	(.L_24 - .L_23)


	//   ....[0]....
.L_23:
        /*004c*/ 	.word	0x00003170


	//----- nvinfo : EIATTR_CRS_STACK_SIZE
	.align		4
.L_24:
        /*0050*/ 	.byte	0x04, 0x1e
        /*0052*/ 	.short	(.L_26 - .L_25)
.L_25:
        /*0054*/ 	.word	0x00000000


	//----- nvinfo : EIATTR_CBANK_PARAM_SIZE
	.align		4
.L_26:
        /*0058*/ 	.byte	0x03, 0x19
        /*005a*/ 	.short	0x0014


	//----- nvinfo : EIATTR_PARAM_CBANK
	.align		4
        /*005c*/ 	.byte	0x04, 0x0a
        /*005e*/ 	.short	(.L_28 - .L_27)
	.align		4
.L_27:
        /*0060*/ 	.word	index@(.nv.constant0._Z6get_piPyS_i)
        /*0064*/ 	.short	0x0380
        /*0066*/ 	.short	0x0014


	//----- nvinfo : EIATTR_SW_WAR
	.align		4
.L_28:
        /*0068*/ 	.byte	0x04, 0x36
        /*006a*/ 	.short	(.L_30 - .L_29)
.L_29:
        /*006c*/ 	.word	0x00000008
.L_30:


//--------------------- .nv.callgraph             --------------------------
	.section	.nv.callgraph,"",@"SHT_CUDA_CALLGRAPH"
	.align	4
	.sectionentsize	8
	.align		4
        /*0000*/ 	.word	0x00000000
	.align		4
        /*0004*/ 	.word	0xffffffff
	.align		4
        /*0008*/ 	.word	0x00000000
	.align		4
        /*000c*/ 	.word	0xfffffffe
	.align		4
        /*0010*/ 	.word	0x00000000
	.align		4
        /*0014*/ 	.word	0xfffffffd
	.align		4
        /*0018*/ 	.word	0x00000000
	.align		4
        /*001c*/ 	.word	0xfffffffc


//--------------------- .nv.constant4             --------------------------
	.section	.nv.constant4,"a",@progbits
	.align	8
	.align		8
.nv.constant4:
        /*0000*/ 	.dword	precalc_xorwow_matrix
	.align		8
        /*0008*/ 	.dword	precalc_xorwow_offset_matrix
	.align		8
        /*0010*/ 	.dword	mrg32k3aM1
	.align		8
        /*0018*/ 	.dword	mrg32k3aM2
	.align		8
        /*0020*/ 	.dword	mrg32k3aM1SubSeq
	.align		8
        /*0028*/ 	.dword	mrg32k3aM2SubSeq
	.align		8
        /*0030*/ 	.dword	mrg32k3aM1Seq
	.align		8
        /*0038*/ 	.dword	mrg32k3aM2Seq


//--------------------- .nv.constant3             --------------------------
	.section	.nv.constant3,"a",@progbits
	.align	8
.nv.constant3:
	.type		__cr_lgamma_table,@object
	.size		__cr_lgamma_table,(.L_8 - __cr_lgamma_table)
__cr_lgamma_table:
        /*0000*/ 	.byte	0x00, 0x00, 0x00, 0x00, 0x00, 0x00, 0x00, 0x00, 0x00, 0x00, 0x00, 0x00, 0x00, 0x00, 0x00, 0x00
        /*0010*/ 	.byte	0xef, 0x39, 0xfa, 0xfe, 0x42, 0x2e, 0xe6, 0x3f, 0x02, 0x20, 0x2a, 0xfa, 0x0b, 0xab, 0xfc, 0x3f
        /*0020*/ 	.byte	0xf9, 0x2c, 0x92, 0x7c, 0xa7, 0x6c, 0x09, 0x40, 0xc9, 0x79, 0x44, 0x3c, 0x64, 0x26, 0x13, 0x40
        /*0030*/ 	.byte	0xca, 0x01, 0xcf, 0x3a, 0x27, 0x51, 0x1a, 0x40, 0x30, 0xcc, 0x2d, 0xf3, 0xe1, 0x0c, 0x21, 0x40
        /*0040*/ 	.byte	0x0d, 0xb7, 0xfc, 0x82, 0x8e, 0x35, 0x25, 0x40
.L_8:


//--------------------- .text._Z6get_piPyS_i      --------------------------
	.section	.text._Z6get_piPyS_i,"ax",@progbits
	.align	128
        .global         _Z6get_piPyS_i
        .type           _Z6get_piPyS_i,@function
        .size           _Z6get_piPyS_i,(.L_x_13 - _Z6get_piPyS_i)
        .other          _Z6get_piPyS_i,@"STO_CUDA_ENTRY STV_DEFAULT"
_Z6get_piPyS_i:
.text._Z6get_piPyS_i:
[----:B------:R-:W0:Y:S08]  /*0000*/  LDC R1, c[0x0][0x37c] ;  /* 0x0000df00ff017b82 */ /* 0x000e300000000800 */
[----:B------:R-:W1:Y:S01]  /*0010*/  LDC R0, c[0x0][0x390] ;  /* 0x0000e400ff007b82 */ /* 0x000e620000000800 */
[----:B------:R-:W2:Y:S01]  /*0020*/  S2R R8, SR_TID.X ;  /* 0x0000000000087919 */ /* 0x000ea20000002100 */
[----:B------:R-:W-:Y:S01]  /*0030*/  IMAD.MOV.U32 R3, RZ, RZ, -0x266e14b1 ;  /* 0xd991eb4fff037424 */ /* 0x000fe200078e00ff */
[----:B------:R-:W3:Y:S01]  /*0040*/  LDCU.64 UR6, c[0x0][0x358] ;  /* 0x00006b00ff0677ac */ /* 0x000ee20008000a00 */
[----:B0-----:R-:W-:Y:S01]  /*0050*/  VIADD R1, R1, 0xffffffd0 ;  /* 0xffffffd001017836 */ /* 0x001fe20000000000 */
[----:B------:R-:W-:Y:S03]  /*0060*/  BSSY.RECONVERGENT B0, `(.L_x_0) ;  /* 0x0000264000007945 */ /* 0x000fe60003800200 */
[----:B------:R-:W2:Y:S08]  /*0070*/  S2UR UR4, SR_CTAID.X ;  /* 0x00000000000479c3 */ /* 0x000eb00000002500 */
[----:B------:R-:W2:Y:S01]  /*0080*/  LDC R9, c[0x0][0x360] ;  /* 0x0000d800ff097b82 */ /* 0x000ea20000000800 */
[----:B-1----:R-:W-:-:S02]  /*0090*/  ISETP.GT.AND P0, PT, R0, -0x1, PT ;  /* 0xffffffff0000780c */ /* 0x002fc40003f04270 */
[----:B------:R-:W-:Y:S02]  /*00a0*/  LOP3.LUT R0, R0, 0xaad26b49, RZ, 0x3c, !PT ;  /* 0xaad26b4900007812 */ /* 0x000fe400078e3cff */
[----:B------:R-:W-:-:S03]  /*00b0*/  SEL R3, R3, 0x8bf16996, P0 ;  /* 0x8bf1699603037807 */ /* 0x000fc60000000000 */
[----:B------:R-:W-:Y:S01]  /*00c0*/  IMAD R0, R0, 0x4182bed5, RZ ;  /* 0x4182bed500007824 */ /* 0x000fe200078e02ff */
[C---:B------:R-:W-:Y:S01]  /*00d0*/  LOP3.LUT R4, R3.reuse, 0x5491333, RZ, 0x3c, !PT ;  /* 0x0549133303047812 */ /* 0x040fe200078e3cff */
[----:B------:R-:W-:Y:S02]  /*00e0*/  VIADD R7, R3, 0x1f123bb5 ;  /* 0x1f123bb503077836 */ /* 0x000fe40000000000 */
[C---:B------:R-:W-:Y:S01]  /*00f0*/  IMAD.IADD R2, R0.reuse, 0x1, R3 ;  /* 0x0000000100027824 */ /* 0x040fe200078e0203 */
[C---:B------:R-:W-:Y:S01]  /*0100*/  LOP3.LUT R6, R0.reuse, 0x159a55e5, RZ, 0x3c, !PT ;  /* 0x159a55e500067812 */ /* 0x040fe200078e3cff */
[----:B------:R-:W-:Y:S02]  /*0110*/  VIADD R3, R0, 0x75bcd15 ;  /* 0x075bcd1500037836 */ /* 0x000fe40000000000 */
[----:B------:R-:W-:Y:S02]  /*0120*/  VIADD R2, R2, 0x64f0c9 ;  /* 0x0064f0c902027836 */ /* 0x000fe40000000000 */
[----:B------:R-:W-:Y:S01]  /*0130*/  VIADD R5, R0, 0x583f19 ;  /* 0x00583f1900057836 */ /* 0x000fe20000000000 */
[----:B------:R0:W-:Y:S01]  /*0140*/  STL.64 [R1+0x8], R6 ;  /* 0x0000080601007387 */ /* 0x0001e20000100a00 */
[----:B--2---:R-:W-:-:S03]  /*0150*/  IMAD R0, R9, UR4, R8 ;  /* 0x0000000409007c24 */ /* 0x004fc6000f8e0208 */
[----:B------:R0:W-:Y:S02]  /*0160*/  STL.64 [R1], R2 ;  /* 0x0000000201007387 */ /* 0x0001e40000100a00 */
[----:B------:R-:W-:Y:S02]  /*0170*/  ISETP.NE.AND P0, PT, R0, RZ, PT ;  /* 0x000000ff0000720c */ /* 0x000fe40003f05270 */
[----:B------:R0:W-:Y:S01]  /*0180*/  STL.64 [R1+0x10], R4 ;  /* 0x0000100401007387 */ /* 0x0001e20000100a00 */
[----:B------:R-:W-:-:S10]  /*0190*/  SHF.R.S32.HI R8, RZ, 0x1f, R0 ;  /* 0x0000001fff087819 */ /* 0x000fd40000011400 */
[----:B---3--:R-:W-:Y:S05]  /*01a0*/  @!P0 BRA `(.L_x_1) ;  /* 0x00000024003c8947 */ /* 0x008fea0003800000 */
[----:B------:R-:W-:Y:S02]  /*01b0*/  IMAD.MOV.U32 R15, RZ, RZ, R8 ;  /* 0x000000ffff0f7224 */ /* 0x000fe400078e0008 */
[----:B------:R-:W-:Y:S02]  /*01c0*/  IMAD.MOV.U32 R13, RZ, RZ, RZ ;  /* 0x000000ffff0d7224 */ /* 0x000fe400078e00ff */
[----:B------:R-:W-:-:S07]  /*01d0*/  IMAD.MOV.U32 R12, RZ, RZ, R0 ;  /* 0x000000ffff0c7224 */ /* 0x000fce00078e0000 */
.L_x_10:
[----:B0-----:R-:W-:Y:S01]  /*01e0*/  LOP3.LUT R2, R12, 0x3, RZ, 0xc0, !PT ;  /* 0x000000030c027812 */ /* 0x001fe200078ec0ff */
[----:B------:R-:W-:Y:S03]  /*01f0*/  BSSY.RECONVERGENT B1, `(.L_x_2) ;  /* 0x0000244000017945 */ /* 0x000fe60003800200 */
[----:B------:R-:W-:-:S04]  /*0200*/  ISETP.NE.U32.AND P0, PT, R2, RZ, PT ;  /* 0x000000ff0200720c */ /* 0x000fc80003f05070 */
[----:B------:R-:W-:-:S13]  /*0210*/  ISETP.NE.AND.EX P0, PT, RZ, RZ, PT, P0 ;  /* 0x000000ffff00720c */ /* 0x000fda0003f05300 */
[----:B------:R-:W-:Y:S05]  /*0220*/  @!P0 BRA `(.L_x_3) ;  /* 0x0000002400008947 */ /* 0x000fea0003800000 */
[----:B------:R-:W0:Y:S01]  /*0230*/  LDC.64 R8, c[0x4][RZ] ;  /* 0x01000000ff087b82 */ /* 0x000e220000000a00 */
[----:B------:R-:W-:Y:S02]  /*0240*/  CS2R R2, SRZ ;  /* 0x0000000000027805 */ /* 0x000fe4000001ff00 */
[----:B------:R-:W-:Y:S02]  /*0250*/  CS2R R4, SRZ ;  /* 0x0000000000047805 */ /* 0x000fe4000001ff00 */
[----:B------:R-:W-:Y:S01]  /*0260*/  CS2R R6, SRZ ;  /* 0x0000000000067805 */ /* 0x000fe2000001ff00 */
[----:B0-----:R-:W-:-:S07]  /*0270*/  IMAD.WIDE.U32 R8, R13, 0xc80, R8 ;  /* 0x00000c800d087825 */ /* 0x001fce00078e0008 */
.L_x_5:
[----:B------:R-:W-:-:S06]  /*0280*/  IMAD R14, R2, 0x4, R1 ;  /* 0x00000004020e7824 */ /* 0x000fcc00078e0201 */
[----:B------:R-:W5:Y:S01]  /*0290*/  LDL R14, [R14+0x4] ;  /* 0x000004000e0e7983 */ /* 0x000f620000100800 */
[----:B------:R-:W-:-:S05]  /*02a0*/  UMOV UR4, URZ ;  /* 0x000000ff00047c82 */ /* 0x000fca0008000000 */
.L_x_4:
[----:B-----5:R-:W-:Y:S01]  /*02b0*/  SHF.R.U32.HI R22, RZ, UR4, R14 ;  /* 0x00000004ff167c19 */ /* 0x020fe2000801160e */
[----:B------:R-:W-:-:S03]  /*02c0*/  IMAD.SHL.U32 R10, R2, 0x20, RZ ;  /* 0x00000020020a7824 */ /* 0x000fc600078e00ff */
[----:B------:R-:W-:Y:S01]  /*02d0*/  LOP3.LUT R11, R22, 0x1, RZ, 0xc0, !PT ;  /* 0x00000001160b7812 */ /* 0x000fe200078ec0ff */
[----:B------:R-:W-:-:S03]  /*02e0*/  VIADD R10, R10, UR4 ;  /* 0x000000040a0a7c36 */ /* 0x000fc60008000000 */
[----:B------:R-:W-:Y:S01]  /*02f0*/  ISETP.NE.U32.AND P0, PT, R11, 0x1, PT ;  /* 0x000000010b00780c */ /* 0x000fe20003f05070 */
[----:B------:R-:W-:-:S03]  /*0300*/  IMAD R11, R10, 0x5, RZ ;  /* 0x000000050a0b7824 */ /* 0x000fc600078e02ff */
[----:B------:R-:W-:Y:S01]  /*0310*/  R2P PR, R22, 0x7e ;  /* 0x0000007e16007804 */ /* 0x000fe20000000000 */
[----:B------:R-:W-:-:S08]  /*0320*/  IMAD.WIDE.U32 R10, R11, 0x4, R8 ;  /* 0x000000040b0a7825 */ /* 0x000fd000078e0008 */
[----:B------:R-:W2:Y:S04]  /*0330*/  @!P0 LDG.E R16, desc[UR6][R10.64+0x10] ;  /* 0x000010060a108981 */ /* 0x000ea8000c1e1900 */
[----:B------:R-:W3:Y:S04]  /*0340*/  @P1 LDG.E R18, desc[UR6][R10.64+0x24] ;  /* 0x000024060a121981 */ /* 0x000ee8000c1e1900 */
[----:B------:R-:W4:Y:S04]  /*0350*/  @P2 LDG.E R20, desc[UR6][R10.64+0x38] ;  /* 0x000038060a142981 */ /* 0x000f28000c1e1900 */
[----:B------:R-:W4:Y:S04]  /*0360*/  @P3 LDG.E R24, desc[UR6][R10.64+0x4c] ;  /* 0x00004c060a183981 */ /* 0x000f28000c1e1900 */
[----:B------:R-:W4:Y:S04]  /*0370*/  @P4 LDG.E R26, desc[UR6][R10.64+0x60] ;  /* 0x000060060a1a4981 */ /* 0x000f28000c1e1900 */
[----:B------:R-:W4:Y:S04]  /*0380*/  @!P0 LDG.E R17, desc[UR6][R10.64+0x4] ;  /* 0x000004060a118981 */ /* 0x000f28000c1e1900 */
[----:B------:R-:W4:Y:S04]  /*0390*/  @!P0 LDG.E R19, desc[UR6][R10.64+0xc] ;  /* 0x00000c060a138981 */ /* 0x000f28000c1e1900 */
[----:B------:R-:W4:Y:S04]  /*03a0*/  @P1 LDG.E R21, desc[UR6][R10.64+0x18] ;  /* 0x000018060a151981 */ /* 0x000f28000c1e1900 */
[----:B------:R-:W4:Y:S04]  /*03b0*/  @P3 LDG.E R23, desc[UR6][R10.64+0x40] ;  /* 0x000040060a173981 */ /* 0x000f28000c1e1900 */
[----:B------:R-:W4:Y:S04]  /*03c0*/  @P5 LDG.E R25, desc[UR6][R10.64+0x70] ;  /* 0x000070060a195981 */ /* 0x000f28000c1e1900 */
[----:B------:R-:W4:Y:S01]  /*03d0*/  @P6 LDG.E R28, desc[UR6][R10.64+0x88] ;  /* 0x000088060a1c6981 */ /* 0x000f22000c1e1900 */
[----:B--2---:R-:W-:-:S03]  /*03e0*/  @!P0 LOP3.LUT R5, R5, R16, RZ, 0x3c, !PT ;  /* 0x0000001005058212 */ /* 0x004fc600078e3cff */
[----:B------:R-:W2:Y:S01]  /*03f0*/  @!P0 LDG.E R16, desc[UR6][R10.64] ;  /* 0x000000060a108981 */ /* 0x000ea2000c1e1900 */
[----:B---3--:R-:W-:-:S03]  /*0400*/  @P1 LOP3.LUT R5, R5, R18, RZ, 0x3c, !PT ;  /* 0x0000001205051212 */ /* 0x008fc600078e3cff */
[----:B------:R-:W3:Y:S01]  /*0410*/  @!P0 LDG.E R18, desc[UR6][R10.64+0x8] ;  /* 0x000008060a128981 */ /* 0x000ee2000c1e1900 */
[----:B----4-:R-:W-:-:S03]  /*0420*/  @P2 LOP3.LUT R5, R5, R20, RZ, 0x3c, !PT ;  /* 0x0000001405052212 */ /* 0x010fc600078e3cff */
[----:B------:R-:W4:Y:S01]  /*0430*/  @P1 LDG.E R20, desc[UR6][R10.64+0x14] ;  /* 0x000014060a141981 */ /* 0x000f22000c1e1900 */
[----:B------:R-:W-:-:S03]  /*0440*/  @P3 LOP3.LUT R5, R5, R24, RZ, 0x3c, !PT ;  /* 0x0000001805053212 */ /* 0x000fc600078e3cff */
[----:B------:R-:W4:Y:S01]  /*0450*/  @P5 LDG.E R24, desc[UR6][R10.64+0x74] ;  /* 0x000074060a185981 */ /* 0x000f22000c1e1900 */
[----:B------:R-:W-:-:S03]  /*0460*/  @P4 LOP3.LUT R5, R5, R26, RZ, 0x3c, !PT ;  /* 0x0000001a05054212 */ /* 0x000fc600078e3cff */
[----:B------:R-:W4:Y:S01]  /*0470*/  @P3 LDG.E R26, desc[UR6][R10.64+0x44] ;  /* 0x000044060a1a3981 */ /* 0x000f22000c1e1900 */
[----:B------:R-:W-:-:S03]  /*0480*/  @!P0 LOP3.LUT R6, R6, R17, RZ, 0x3c, !PT ;  /* 0x0000001106068212 */ /* 0x000fc600078e3cff */
[----:B------:R-:W4:Y:S01]  /*0490*/  @P1 LDG.E R17, desc[UR6][R10.64+0x20] ;  /* 0x000020060a111981 */ /* 0x000f22000c1e1900 */
[----:B------:R-:W-:-:S03]  /*04a0*/  @!P0 LOP3.LUT R4, R4, R19, RZ, 0x3c, !PT ;  /* 0x0000001304048212 */ /* 0x000fc600078e3cff */
[----:B------:R-:W4:Y:S01]  /*04b0*/  @P2 LDG.E R19, desc[UR6][R10.64+0x2c] ;  /* 0x00002c060a132981 */ /* 0x000f22000c1e1900 */
[----:B------:R-:W-:-:S03]  /*04c0*/  @P1 LOP3.LUT R6, R6, R21, RZ, 0x3c, !PT ;  /* 0x0000001506061212 */ /* 0x000fc600078e3cff */
[----:B------:R-:W4:Y:S01]  /*04d0*/  @P2 LDG.E R21, desc[UR6][R10.64+0x34] ;  /* 0x000034060a152981 */ /* 0x000f22000c1e1900 */
[----:B--2---:R-:W-:-:S03]  /*04e0*/  @!P0 LOP3.LUT R3, R3, R16, RZ, 0x3c, !PT ;  /* 0x0000001003038212 */ /* 0x004fc600078e3cff */
[----:B------:R-:W2:Y:S01]  /*04f0*/  @P1 LDG.E R16, desc[UR6][R10.64+0x1c] ;  /* 0x00001c060a101981 */ /* 0x000ea2000c1e1900 */
[----:B---3--:R-:W-:-:S03]  /*0500*/  @!P0 LOP3.LUT R7, R7, R18, RZ, 0x3c, !PT ;  /* 0x0000001207078212 */ /* 0x008fc600078e3cff */
[----:B------:R-:W3:Y:S01]  /*0510*/  @P2 LDG.E R18, desc[UR6][R10.64+0x28] ;  /* 0x000028060a122981 */ /* 0x000ee2000c1e1900 */
[----:B----4-:R-:W-:-:S03]  /*0520*/  @P1 LOP3.LUT R3, R3, R20, RZ, 0x3c, !PT ;  /* 0x0000001403031212 */ /* 0x010fc600078e3cff */
[----:B------:R-:W4:Y:S01]  /*0530*/  @P2 LDG.E R20, desc[UR6][R10.64+0x30] ;  /* 0x000030060a142981 */ /* 0x000f22000c1e1900 */
[----:B------:R-:W-:-:S03]  /*0540*/  @P5 LOP3.LUT R5, R5, R24, RZ, 0x3c, !PT ;  /* 0x0000001805055212 */ /* 0x000fc600078e3cff */
[----:B------:R-:W4:Y:S01]  /*0550*/  @P3 LDG.E R24, desc[UR6][R10.64+0x3c] ;  /* 0x00003c060a183981 */ /* 0x000f22000c1e1900 */
[----:B------:R-:W-:-:S03]  /*0560*/  @P1 LOP3.LUT R4, R4, R17, RZ, 0x3c, !PT ;  /* 0x0000001104041212 */ /* 0x000fc600078e3cff */
[----:B------:R-:W4:Y:S01]  /*0570*/  @P3 LDG.E R17, desc[UR6][R10.64+0x48] ;  /* 0x000048060a113981 */ /* 0x000f22000c1e1900 */
[----:B------:R-:W-:-:S03]  /*0580*/  @P2 LOP3.LUT R6, R6, R19, RZ, 0x3c, !PT ;  /* 0x0000001306062212 */ /* 0x000fc600078e3cff */
[----:B------:R-:W4:Y:S01]  /*0590*/  @P4 LDG.E R19, desc[UR6][R10.64+0x54] ;  /* 0x000054060a134981 */ /* 0x000f22000c1e1900 */
[----:B------:R-:W-:Y:S02]  /*05a0*/  @P2 LOP3.LUT R4, R4, R21, RZ, 0x3c, !PT ;  /* 0x0000001504042212 */ /* 0x000fe400078e3cff */
[----:B------:R-:W-:Y:S01]  /*05b0*/  @P3 LOP3.LUT R6, R6, R23, RZ, 0x3c, !PT ;  /* 0x0000001706063212 */ /* 0x000fe200078e3cff */
[----:B------:R-:W4:Y:S04]  /*05c0*/  @P4 LDG.E R21, desc[UR6][R10.64+0x5c] ;  /* 0x00005c060a154981 */ /* 0x000f28000c1e1900 */
[----:B------:R-:W4:Y:S01]  /*05d0*/  @P5 LDG.E R23, desc[UR6][R10.64+0x68] ;  /* 0x000068060a175981 */ /* 0x000f22000c1e1900 */
[----:B--2---:R-:W-:-:S03]  /*05e0*/  @P1 LOP3.LUT R7, R7, R16, RZ, 0x3c, !PT ;  /* 0x0000001007071212 */ /* 0x004fc600078e3cff */
[----:B------:R-:W2:Y:S01]  /*05f0*/  @P4 LDG.E R16, desc[UR6][R10.64+0x50] ;  /* 0x000050060a104981 */ /* 0x000ea2000c1e1900 */
[----:B---3--:R-:W-:-:S03]  /*0600*/  @P2 LOP3.LUT R3, R3, R18, RZ, 0x3c, !PT ;  /* 0x0000001203032212 */ /* 0x008fc600078e3cff */
[----:B------:R-:W3:Y:S01]  /*0610*/  @P4 LDG.E R18, desc[UR6][R10.64+0x58] ;  /* 0x000058060a124981 */ /* 0x000ee2000c1e1900 */
[----:B----4-:R-:W-:-:S03]  /*0620*/  @P2 LOP3.LUT R7, R7, R20, RZ, 0x3c, !PT ;  /* 0x0000001407072212 */ /* 0x010fc600078e3cff */
[----:B------:R-:W4:Y:S01]  /*0630*/  @P5 LDG.E R20, desc[UR6][R10.64+0x64] ;  /* 0x000064060a145981 */ /* 0x000f22000c1e1900 */
[----:B------:R-:W-:-:S03]  /*0640*/  @P3 LOP3.LUT R3, R3, R24, RZ, 0x3c, !PT ;  /* 0x0000001803033212 */ /* 0x000fc600078e3cff */
[----:B------:R-:W4:Y:S01]  /*0650*/  @P5 LDG.E R24, desc[UR6][R10.64+0x6c] ;  /* 0x00006c060a185981 */ /* 0x000f22000c1e1900 */
[----:B------:R-:W-:Y:S02]  /*0660*/  LOP3.LUT P0, RZ, R22, 0x80, RZ, 0xc0, !PT ;  /* 0x0000008016ff7812 */ /* 0x000fe4000780c0ff */
[----:B------:R-:W-:Y:S02]  /*0670*/  @P3 LOP3.LUT R7, R7, R26, RZ, 0x3c, !PT ;  /* 0x0000001a07073212 */ /* 0x000fe400078e3cff */
[----:B------:R-:W-:Y:S02]  /*0680*/  @P3 LOP3.LUT R4, R4, R17, RZ, 0x3c, !PT ;  /* 0x0000001104043212 */ /* 0x000fe400078e3cff */
[----:B------:R-:W4:Y:S01]  /*0690*/  @P6 LDG.E R17, desc[UR6][R10.64+0x7c] ;  /* 0x00007c060a116981 */ /* 0x000f22000c1e1900 */
[----:B------:R-:W-:-:S03]  /*06a0*/  @P4 LOP3.LUT R6, R6, R19, RZ, 0x3c, !PT ;  /* 0x0000001306064212 */ /* 0x000fc600078e3cff */
[----:B------:R-:W4:Y:S01]  /*06b0*/  @P6 LDG.E R19, desc[UR6][R10.64+0x84] ;  /* 0x000084060a136981 */ /* 0x000f22000c1e1900 */
[----:B------:R-:W-:-:S03]  /*06c0*/  @P4 LOP3.LUT R4, R4, R21, RZ, 0x3c, !PT ;  /* 0x0000001504044212 */ /* 0x000fc600078e3cff */
[----:B------:R-:W4:Y:S01]  /*06d0*/  @P0 LDG.E R26, desc[UR6][R10.64+0x9c] ;  /* 0x00009c060a1a0981 */ /* 0x000f22000c1e1900 */
[----:B------:R-:W-:-:S03]  /*06e0*/  @P5 LOP3.LUT R6, R6, R23, RZ, 0x3c, !PT ;  /* 0x0000001706065212 */ /* 0x000fc600078e3cff */
        /* <DEDUP_REMOVED lines=10> */
[----:B------:R-:W-:Y:S02]  /*0790*/  @P5 LOP3.LUT R4, R4, R25, RZ, 0x3c, !PT ;  /* 0x0000001904045212 */ /* 0x000fe400078e3cff */
[----:B------:R-:W-:Y:S02]  /*07a0*/  @P6 LOP3.LUT R5, R5, R28, RZ, 0x3c, !PT ;  /* 0x0000001c05056212 */ /* 0x000fe400078e3cff */
[----:B------:R-:W-:Y:S02]  /*07b0*/  @P6 LOP3.LUT R6, R6, R17, RZ, 0x3c, !PT ;  /* 0x0000001106066212 */ /* 0x000fe400078e3cff */
[----:B------:R-:W-:Y:S02]  /*07c0*/  @P6 LOP3.LUT R4, R4, R19, RZ, 0x3c, !PT ;  /* 0x0000001304046212 */ /* 0x000fe400078e3cff */
[----:B------:R-:W-:Y:S02]  /*07d0*/  @P0 LOP3.LUT R5, R5, R26, RZ, 0x3c, !PT ;  /* 0x0000001a05050212 */ /* 0x000fe400078e3cff */
[----:B------:R-:W-:-:S02]  /*07e0*/  @P0 LOP3.LUT R6, R6, R21, RZ, 0x3c, !PT ;  /* 0x0000001506060212 */ /* 0x000fc400078e3cff */
[----:B------:R-:W-:Y:S02]  /*07f0*/  @P0 LOP3.LUT R4, R4, R23, RZ, 0x3c, !PT ;  /* 0x0000001704040212 */ /* 0x000fe400078e3cff */
[----:B--2---:R-:W-:Y:S02]  /*0800*/  @P6 LOP3.LUT R3, R3, R16, RZ, 0x3c, !PT ;  /* 0x0000001003036212 */ /* 0x004fe400078e3cff */
[----:B---3--:R-:W-:Y:S02]  /*0810*/  @P6 LOP3.LUT R7, R7, R18, RZ, 0x3c, !PT ;  /* 0x0000001207076212 */ /* 0x008fe400078e3cff */
[----:B----4-:R-:W-:Y:S02]  /*0820*/  @P0 LOP3.LUT R3, R3, R20, RZ, 0x3c, !PT ;  /* 0x0000001403030212 */ /* 0x010fe400078e3cff */
[----:B------:R-:W-:Y:S02]  /*0830*/  @P0 LOP3.LUT R7, R7, R24, RZ, 0x3c, !PT ;  /* 0x0000001807070212 */ /* 0x000fe400078e3cff */
[----:B------:R-:W-:-:S13]  /*0840*/  R2P PR, R22.B1, 0x7f ;  /* 0x0000007f16007804 */ /* 0x000fda0000001000 */
[----:B------:R-:W2:Y:S04]  /*0850*/  @P0 LDG.E R18, desc[UR6][R10.64+0xa0] ;  /* 0x0000a0060a120981 */ /* 0x000ea8000c1e1900 */
[----:B------:R-:W3:Y:S04]  /*0860*/  @P0 LDG.E R19, desc[UR6][R10.64+0xa4] ;  /* 0x0000a4060a130981 */ /* 0x000ee8000c1e1900 */
[----:B------:R-:W4:Y:S04]  /*0870*/  @P0 LDG.E R20, desc[UR6][R10.64+0xa8] ;  /* 0x0000a8060a140981 */ /* 0x000f28000c1e1900 */
[----:B------:R-:W4:Y:S04]  /*0880*/  @P0 LDG.E R21, desc[UR6][R10.64+0xac] ;  /* 0x0000ac060a150981 */ /* 0x000f28000c1e1900 */
[----:B------:R-:W4:Y:S04]  /*0890*/  @P0 LDG.E R24, desc[UR6][R10.64+0xb0] ;  /* 0x0000b0060a180981 */ /* 0x000f28000c1e1900 */
[----:B------:R-:W4:Y:S04]  /*08a0*/  @P1 LDG.E R16, desc[UR6][R10.64+0xbc] ;  /* 0x0000bc060a101981 */ /* 0x000f28000c1e1900 */
[----:B------:R-:W4:Y:S04]  /*08b0*/  @P1 LDG.E R26, desc[UR6][R10.64+0xb4] ;  /* 0x0000b4060a1a1981 */ /* 0x000f28000c1e1900 */
        /* <DEDUP_REMOVED lines=11> */
[----:B------:R-:W-:Y:S01]  /*0970*/  LOP3.LUT P0, RZ, R22, 0x8000, RZ, 0xc0, !PT ;  /* 0x0000800016ff7812 */ /* 0x000fe2000780c0ff */
[----:B------:R-:W4:Y:S01]  /*0980*/  @P2 LDG.E R24, desc[UR6][R10.64+0xd8] ;  /* 0x0000d8060a182981 */ /* 0x000f22000c1e1900 */
[----:B------:R-:W-:-:S03]  /*0990*/  @P1 LOP3.LUT R7, R7, R16, RZ, 0x3c, !PT ;  /* 0x0000001007071212 */ /* 0x000fc600078e3cff */
[----:B------:R-:W4:Y:S01]  /*09a0*/  @P2 LDG.E R22, desc[UR6][R10.64+0xd0] ;  /* 0x0000d0060a162981 */ /* 0x000f22000c1e1900 */
[----:B------:R-:W-:-:S03]  /*09b0*/  @P1 LOP3.LUT R3, R3, R26, RZ, 0x3c, !PT ;  /* 0x0000001a03031212 */ /* 0x000fc600078e3cff */
[----:B------:R-:W4:Y:S01]  /*09c0*/  @P3 LDG.E R16, desc[UR6][R10.64+0xe4] ;  /* 0x0000e4060a103981 */ /* 0x000f22000c1e1900 */
[----:B------:R-:W-:-:S03]  /*09d0*/  @P1 LOP3.LUT R6, R6, R23, RZ, 0x3c, !PT ;  /* 0x0000001706061212 */ /* 0x000fc600078e3cff */
[----:B------:R-:W4:Y:S01]  /*09e0*/  @P3 LDG.E R26, desc[UR6][R10.64+0xdc] ;  /* 0x0000dc060a1a3981 */ /* 0x000f22000c1e1900 */
[----:B------:R-:W-:-:S03]  /*09f0*/  @P1 LOP3.LUT R4, R4, R17, RZ, 0x3c, !PT ;  /* 0x0000001104041212 */ /* 0x000fc600078e3cff */
        /* <DEDUP_REMOVED lines=43> */
[----:B------:R-:W-:-:S04]  /*0cb0*/  UIADD3 UR4, UPT, UPT, UR4, 0x10, URZ ;  /* 0x0000001004047890 */ /* 0x000fc8000fffe0ff */
[----:B------:R-:W-:Y:S01]  /*0cc0*/  UISETP.NE.AND UP0, UPT, UR4, 0x20, UPT ;  /* 0x000000200400788c */ /* 0x000fe2000bf05270 */
[----:B--2---:R-:W-:Y:S02]  /*0cd0*/  @P5 LOP3.LUT R5, R5, R18, RZ, 0x3c, !PT ;  /* 0x0000001205055212 */ /* 0x004fe400078e3cff */
[----:B---3--:R-:W-:Y:S02]  /*0ce0*/  @P6 LOP3.LUT R6, R6, R19, RZ, 0x3c, !PT ;  /* 0x0000001306066212 */ /* 0x008fe400078e3cff */
[----:B----4-:R-:W-:Y:S02]  /*0cf0*/  @P6 LOP3.LUT R3, R3, R20, RZ, 0x3c, !PT ;  /* 0x0000001403036212 */ /* 0x010fe400078e3cff */
[----:B------:R-:W-:Y:S02]  /*0d00*/  @P6 LOP3.LUT R4, R4, R21, RZ, 0x3c, !PT ;  /* 0x0000001504046212 */ /* 0x000fe400078e3cff */
[----:B------:R-:W-:Y:S02]  /*0d10*/  @P6 LOP3.LUT R7, R7, R22, RZ, 0x3c, !PT ;  /* 0x0000001607076212 */ /* 0x000fe400078e3cff */
[----:B------:R-:W-:-:S02]  /*0d20*/  @P6 LOP3.LUT R5, R5, R16, RZ, 0x3c, !PT ;  /* 0x0000001005056212 */ /* 0x000fc400078e3cff */
[----:B------:R-:W-:Y:S02]  /*0d30*/  @P0 LOP3.LUT R3, R3, R24, RZ, 0x3c, !PT ;  /* 0x0000001803030212 */ /* 0x000fe400078e3cff */
[----:B------:R-:W-:Y:S02]  /*0d40*/  @P0 LOP3.LUT R5, R5, R28, RZ, 0x3c, !PT ;  /* 0x0000001c05050212 */ /* 0x000fe400078e3cff */
[----:B------:R-:W-:Y:S02]  /*0d50*/  @P0 LOP3.LUT R7, R7, R26, RZ, 0x3c, !PT ;  /* 0x0000001a07070212 */ /* 0x000fe400078e3cff */
[----:B------:R-:W-:Y:S02]  /*0d60*/  @P0 LOP3.LUT R4, R4, R23, RZ, 0x3c, !PT ;  /* 0x0000001704040212 */ /* 0x000fe400078e3cff */
[----:B------:R-:W-:Y:S01]  /*0d70*/  @P0 LOP3.LUT R6, R6, R17, RZ, 0x3c, !PT ;  /* 0x0000001106060212 */ /* 0x000fe200078e3cff */
[----:B------:R-:W-:Y:S06]  /*0d80*/  BRA.U UP0, `(.L_x_4) ;  /* 0xfffffff500487547 */ /* 0x000fec000b83ffff */
[----:B------:R-:W-:-:S05]  /*0d90*/  VIADD R2, R2, 0x1 ;  /* 0x0000000102027836 */ /* 0x000fca0000000000 */
[----:B------:R-:W-:-:S13]  /*0da0*/  ISETP.NE.AND P0, PT, R2, 0x5, PT ;  /* 0x000000050200780c */ /* 0x000fda0003f05270 */
[----:B------:R-:W-:Y:S05]  /*0db0*/  @P0 BRA `(.L_x_5) ;  /* 0xfffffff400300947 */ /* 0x000fea000383ffff */
[----:B------:R-:W-:Y:S01]  /*0dc0*/  LOP3.LUT R2, R12, 0x3, RZ, 0xc0, !PT ;  /* 0x000000030c027812 */ /* 0x000fe200078ec0ff */
[----:B------:R0:W-:Y:S03]  /*0dd0*/  STL [R1+0x4], R3 ;  /* 0x0000040301007387 */ /* 0x0001e60000100800 */
[----:B------:R-:W-:Y:S01]  /*0de0*/  ISETP.NE.U32.AND P0, PT, R2, 0x1, PT ;  /* 0x000000010200780c */ /* 0x000fe20003f05070 */
[----:B------:R0:W-:Y:S03]  /*0df0*/  STL.64 [R1+0x8], R6 ;  /* 0x0000080601007387 */ /* 0x0001e60000100a00 */
[----:B------:R-:W-:Y:S01]  /*0e00*/  ISETP.NE.AND.EX P0, PT, RZ, RZ, PT, P0 ;  /* 0x000000ffff00720c */ /* 0x000fe20003f05300 */
[----:B------:R0:W-:-:S12]  /*0e10*/  STL.64 [R1+0x10], R4 ;  /* 0x0000100401007387 */ /* 0x0001d80000100a00 */
[----:B0-----:R-:W-:Y:S05]  /*0e20*/  @!P0 BRA `(.L_x_3) ;  /* 0x0000001800008947 */ /* 0x001fea0003800000 */
[----:B------:R-:W-:Y:S01]  /*0e30*/  UMOV UR4, URZ ;  /* 0x000000ff00047c82 */ /* 0x000fe20008000000 */
[----:B------:R-:W-:Y:S01]  /*0e40*/  UMOV UR5, URZ ;  /* 0x000000ff00057c82 */ /* 0x000fe20008000000 */
[----:B------:R-:W-:Y:S01]  /*0e50*/  CS2R R2, SRZ ;  /* 0x0000000000027805 */ /* 0x000fe2000001ff00 */
[----:B------:R-:W-:Y:S02]  /*0e60*/  IMAD.U32 R5, RZ, RZ, UR4 ;  /* 0x00000004ff057e24 */ /* 0x000fe4000f8e00ff */
[----:B------:R-:W-:Y:S02]  /*0e70*/  IMAD.U32 R4, RZ, RZ, UR5 ;  /* 0x00000005ff047e24 */ /* 0x000fe4000f8e00ff */
[----:B------:R-:W-:Y:S02]  /*0e80*/  IMAD.U32 R7, RZ, RZ, UR4 ;  /* 0x00000004ff077e24 */ /* 0x000fe4000f8e00ff */
[----:B------:R-:W-:-:S07]  /*0e90*/  IMAD.U32 R6, RZ, RZ, UR5 ;  /* 0x00000005ff067e24 */ /* 0x000fce000f8e00ff */
.L_x_7:
[----:B------:R-:W-:-:S06]  /*0ea0*/  IMAD R14, R2, 0x4, R1 ;  /* 0x00000004020e7824 */ /* 0x000fcc00078e0201 */
[----:B------:R-:W5:Y:S01]  /*0eb0*/  LDL R14, [R14+0x4] ;  /* 0x000004000e0e7983 */ /* 0x000f620000100800 */
[----:B------:R-:W-:-:S05]  /*0ec0*/  UMOV UR4, URZ ;  /* 0x000000ff00047c82 */ /* 0x000fca0008000000 */
.L_x_6:
        /* <DEDUP_REMOVED lines=183> */
[----:B0-----:R-:W-:Y:S05]  /*1a40*/  @P0 BRA `(.L_x_3) ;  /* 0x0000000800f80947 */ /* 0x001fea0003800000 */
[----:B------:R-:W-:Y:S01]  /*1a50*/  UMOV UR4, URZ ;  /* 0x000000ff00047c82 */ /* 0x000fe20008000000 */
[----:B------:R-:W-:Y:S01]  /*1a60*/  UMOV UR5, URZ ;  /* 0x000000ff00057c82 */ /* 0x000fe20008000000 */
[----:B------:R-:W-:Y:S01]  /*1a70*/  CS2R R2, SRZ ;  /* 0x0000000000027805 */ /* 0x000fe2000001ff00 */
[----:B------:R-:W-:Y:S02]  /*1a80*/  IMAD.U32 R5, RZ, RZ, UR4 ;  /* 0x00000004ff057e24 */ /* 0x000fe4000f8e00ff */
[----:B------:R-:W-:Y:S02]  /*1a90*/  IMAD.U32 R4, RZ, RZ, UR5 ;  /* 0x00000005ff047e24 */ /* 0x000fe4000f8e00ff */
[----:B------:R-:W-:Y:S02]  /*1aa0*/  IMAD.U32 R7, RZ, RZ, UR4 ;  /* 0x00000004ff077e24 */ /* 0x000fe4000f8e00ff */
[----:B------:R-:W-:-:S07]  /*1ab0*/  IMAD.U32 R6, RZ, RZ, UR5 ;  /* 0x00000005ff067e24 */ /* 0x000fce000f8e00ff */
.L_x_9:
[----:B------:R-:W-:-:S06]  /*1ac0*/  IMAD R14, R2, 0x4, R1 ;  /* 0x00000004020e7824 */ /* 0x000fcc00078e0201 */
[----:B------:R-:W5:Y:S01]  /*1ad0*/  LDL R14, [R14+0x4] ;  /* 0x000004000e0e7983 */ /* 0x000f620000100800 */
[----:B------:R-:W-:-:S05]  /*1ae0*/  UMOV UR4, URZ ;  /* 0x000000ff00047c82 */ /* 0x000fca0008000000 */
.L_x_8:
        /* <DEDUP_REMOVED lines=177> */
[----:B------:R0:W-:Y:S04]  /*2600*/  STL [R1+0x4], R3 ;  /* 0x0000040301007387 */ /* 0x0001e80000100800 */
[----:B------:R0:W-:Y:S04]  /*2610*/  STL.64 [R1+0x8], R6 ;  /* 0x0000080601007387 */ /* 0x0001e80000100a00 */
[----:B------:R0:W-:Y:S02]  /*2620*/  STL.64 [R1+0x10], R4 ;  /* 0x0000100401007387 */ /* 0x0001e40000100a00 */
.L_x_3:
[----:B------:R-:W-:Y:S05]  /*2630*/  BSYNC.RECONVERGENT B1 ;  /* 0x0000000000017941 */ /* 0x000fea0003800200 */
.L_x_2:
[C---:B------:R-:W-:Y:S01]  /*2640*/  ISETP.GT.U32.AND P0, PT, R12.reuse, 0x3, PT ;  /* 0x000000030c00780c */ /* 0x040fe20003f04070 */
[----:B------:R-:W-:Y:S01]  /*2650*/  VIADD R13, R13, 0x1 ;  /* 0x000000010d0d7836 */ /* 0x000fe20000000000 */
[--C-:B------:R-:W-:Y:S02]  /*2660*/  SHF.R.U64 R12, R12, 0x2, R15.reuse ;  /* 0x000000020c0c7819 */ /* 0x100fe4000000120f */
[----:B------:R-:W-:Y:S02]  /*2670*/  ISETP.GT.U32.AND.EX P0, PT, R15, RZ, PT, P0 ;  /* 0x000000ff0f00720c */ /* 0x000fe40003f04100 */
[----:B------:R-:W-:-:S11]  /*2680*/  SHF.R.U32.HI R15, RZ, 0x2, R15 ;  /* 0x00000002ff0f7819 */ /* 0x000fd6000001160f */
[----:B------:R-:W-:Y:S05]  /*2690*/  @P0 BRA `(.L_x_10) ;  /* 0xffffffd800d00947 */ /* 0x000fea000383ffff */
.L_x_1:
[----:B------:R-:W-:Y:S05]  /*26a0*/  BSYNC.RECONVERGENT B0 ;  /* 0x0000000000007941 */ /* 0x000fea0003800200 */
.L_x_0:
[----:B------:R-:W1:Y:S01]  /*26b0*/  LDCU.128 UR8, c[0x0][0x380] ;  /* 0x00007000ff0877ac */ /* 0x000e620008000c00 */
[C---:B------:R-:W-:Y:S01]  /*26c0*/  IMAD.SHL.U32 R10, R0.reuse, 0x8, RZ ;  /* 0x00000008000a7824 */ /* 0x040fe200078e00ff */
[----:B------:R-:W-:Y:S01]  /*26d0*/  SHF.R.S32.HI R9, RZ, 0x1f, R0 ;  /* 0x0000001fff097819 */ /* 0x000fe20000011400 */
[----:B------:R-:W-:Y:S01]  /*26e0*/  IMAD.MOV.U32 R18, RZ, RZ, R6 ;  /* 0x000000ffff127224 */ /* 0x000fe200078e0006 */
[----:B------:R-:W2:Y:S01]  /*26f0*/  LDCU UR12, c[0x0][0x390] ;  /* 0x00007200ff0c77ac */ /* 0x000ea20008000800 */
[----:B------:R-:W-:Y:S01]  /*2700*/  IMAD.MOV.U32 R20, RZ, RZ, R4 ;  /* 0x000000ffff147224 */ /* 0x000fe200078e0004 */
[----:B------:R-:W-:Y:S01]  /*2710*/  SHF.L.U64.HI R0, R0, 0x3, R9 ;  /* 0x0000000300007819 */ /* 0x000fe20000010209 */
[----:B------:R-:W-:Y:S01]  /*2720*/  IMAD.MOV.U32 R16, RZ, RZ, R5 ;  /* 0x000000ffff107224 */ /* 0x000fe200078e0005 */
[----:B------:R-:W-:Y:S01]  /*2730*/  UMOV UR5, 0xd991eb4f ;  /* 0xd991eb4f00057882 */ /* 0x000fe20000000000 */
[----:B------:R-:W-:Y:S01]  /*2740*/  IMAD.MOV.U32 R14, RZ, RZ, R7 ;  /* 0x000000ffff0e7224 */ /* 0x000fe200078e0007 */
[----:B-1----:R-:W-:-:S02]  /*2750*/  IADD3 R8, P0, PT, R10, UR8, RZ ;  /* 0x000000080a087c10 */ /* 0x002fc4000ff1e0ff */
[----:B------:R-:W-:Y:S02]  /*2760*/  IADD3 R10, P1, PT, R10, UR10, RZ ;  /* 0x0000000a0a0a7c10 */ /* 0x000fe4000ff3e0ff */
[C---:B------:R-:W-:Y:S01]  /*2770*/  IADD3.X R9, PT, PT, R0.reuse, UR9, RZ, P0, !PT ;  /* 0x0000000900097c10 */ /* 0x040fe200087fe4ff */
[----:B--2---:R-:W-:Y:S01]  /*2780*/  ULOP3.LUT UR4, UR12, 0xaad26b49, URZ, 0x3c, !UPT ;  /* 0xaad26b490c047892 */ /* 0x004fe2000f8e3cff */
[----:B------:R-:W-:Y:S01]  /*2790*/  IADD3.X R11, PT, PT, R0, UR11, RZ, P1, !PT ;  /* 0x0000000b000b7c10 */ /* 0x000fe20008ffe4ff */
[----:B------:R-:W-:Y:S01]  /*27a0*/  UISETP.GT.AND UP0, UPT, UR12, -0x1, UPT ;  /* 0xffffffff0c00788c */ /* 0x000fe2000bf04270 */
[----:B------:R-:W-:Y:S01]  /*27b0*/  IMAD.MOV.U32 R0, RZ, RZ, R3 ;  /* 0x000000ffff007224 */ /* 0x000fe200078e0003 */
[----:B------:R1:W-:Y:S01]  /*27c0*/  STG.E.64 desc[UR6][R8.64], RZ ;  /* 0x000000ff08007986 */ /* 0x0003e2000c101b06 */
[----:B------:R-:W-:Y:S02]  /*27d0*/  UIMAD UR4, UR4, 0x4182bed5, URZ ;  /* 0x4182bed5040478a4 */ /* 0x000fe4000f8e02ff */
[----:B------:R-:W-:Y:S01]  /*27e0*/  USEL UR5, UR5, 0x8bf16996, UP0 ;  /* 0x8bf1699605057887 */ /* 0x000fe20008000000 */
[----:B------:R1:W-:Y:S03]  /*27f0*/  STG.E.64 desc[UR6][R10.64], RZ ;  /* 0x000000ff0a007986 */ /* 0x0003e6000c101b06 */
[----:B------:R-:W-:-:S04]  /*2800*/  UIADD3 UR4, UPT, UPT, UR4, UR5, URZ ;  /* 0x0000000504047290 */ /* 0x000fc8000fffe0ff */
[----:B------:R-:W-:-:S06]  /*2810*/  UIADD3 UR4, UPT, UPT, UR4, 0x6a788e, URZ ;  /* 0x006a788e04047890 */ /* 0x000fcc000fffe0ff */
[----:B0-----:R-:W-:Y:S01]  /*2820*/  IMAD.U32 R7, RZ, RZ, UR4 ;  /* 0x00000004ff077e24 */ /* 0x001fe2000f8e00ff */
[----:B-1----:R-:W-:-:S06]  /*2830*/  UMOV UR4, URZ ;  /* 0x000000ff00047c82 */ /* 0x002fcc0008000000 */
.L_x_11:
[----:B0-----:R-:W-:Y:S01]  /*2840*/  SHF.R.U32.HI R3, RZ, 0x2, R0 ;  /* 0x00000002ff037819 */ /* 0x001fe20000011600 */
[----:B------:R-:W-:Y:S01]  /*2850*/  IMAD.MOV.U32 R6, RZ, RZ, 0x2f800000 ;  /* 0x2f800000ff067424 */ /* 0x000fe200078e00ff */
[----:B------:R-:W-:Y:S02]  /*2860*/  SHF.R.U32.HI R5, RZ, 0x2, R18 ;  /* 0x00000002ff057819 */ /* 0x000fe40000011612 */
[----:B------:R-:W-:Y:S01]  /*2870*/  LOP3.LUT R3, R3, R0, RZ, 0x3c, !PT ;  /* 0x0000000003037212 */ /* 0x000fe200078e3cff */
[----:B------:R-:W-:Y:S01]  /*2880*/  IMAD.SHL.U32 R0, R16, 0x10, RZ ;  /* 0x0000001010007824 */ /* 0x000fe200078e00ff */
[----:B------:R-:W-:-:S03]  /*2890*/  LOP3.LUT R5, R5, R18, RZ, 0x3c, !PT ;  /* 0x0000001205057212 */ /* 0x000fc600078e3cff */
[----:B------:R-:W-:-:S05]  /*28a0*/  IMAD.SHL.U32 R2, R3, 0x2, RZ ;  /* 0x0000000203027824 */ /* 0x000fca00078e00ff */
[----:B------:R-:W-:Y:S01]  /*28b0*/  LOP3.LUT R3, R3, R2, R0, 0x96, !PT ;  /* 0x0000000203037212 */ /* 0x000fe200078e9600 */
[----:B------:R-:W-:-:S03]  /*28c0*/  IMAD.SHL.U32 R2, R5, 0x2, RZ ;  /* 0x0000000205027824 */ /* 0x000fc600078e00ff */
[----:B------:R-:W-:-:S05]  /*28d0*/  LOP3.LUT R18, R3, R16, RZ, 0x3c, !PT ;  /* 0x0000001003127212 */ /* 0x000fca00078e3cff */
[----:B------:R-:W-:-:S05]  /*28e0*/  IMAD.SHL.U32 R0, R18, 0x10, RZ ;  /* 0x0000001012007824 */ /* 0x000fca00078e00ff */
[----:B------:R-:W-:Y:S01]  /*28f0*/  LOP3.LUT R5, R5, R2, R0, 0x96, !PT ;  /* 0x0000000205057212 */ /* 0x000fe200078e9600 */
[----:B------:R-:W-:-:S03]  /*2900*/  IMAD.MOV.U32 R2, RZ, RZ, 0x0 ;  /* 0x00000000ff027424 */ /* 0x000fc600078e00ff */
[----:B------:R-:W-:-:S04]  /*2910*/  LOP3.LUT R12, R5, R18, RZ, 0x3c, !PT ;  /* 0x00000012050c7212 */ /* 0x000fc800078e3cff */
[----:B------:R-:W-:-:S04]  /*2920*/  IADD3 R0, PT, PT, R7, 0x587c5, R12 ;  /* 0x000587c507007810 */ /* 0x000fc80007ffe00c */
[----:B------:R-:W-:Y:S01]  /*2930*/  I2FP.F32.U32 R3, R0 ;  /* 0x0000000000037245 */ /* 0x000fe20000201000 */
[----:B------:R-:W-:-:S04]  /*2940*/  IMAD.IADD R0, R18, 0x1, R7 ;  /* 0x0000000112007824 */ /* 0x000fc800078e0207 */
[----:B------:R-:W-:Y:S01]  /*2950*/  FFMA R13, R3, R6, 1.1641532182693481445e-10 ;  /* 0x2f000000030d7423 */ /* 0x000fe20000000006 */
[----:B------:R-:W-:-:S03]  /*2960*/  I2FP.F32.U32 R3, R0 ;  /* 0x0000000000037245 */ /* 0x000fc60000201000 */
[----:B------:R-:W0:Y:S02]  /*2970*/  F2F.F64.F32 R22, R13 ;  /* 0x0000000d00167310 */ /* 0x000e240000201800 */
[----:B------:R-:W-:Y:S01]  /*2980*/  FFMA R0, R3, R6, 1.1641532182693481445e-10 ;  /* 0x2f00000003007423 */ /* 0x000fe20000000006 */
[----:B------:R-:W-:-:S05]  /*2990*/  IMAD.MOV.U32 R3, RZ, RZ, 0x40000000 ;  /* 0x40000000ff037424 */ /* 0x000fca00078e00ff */
[----:B------:R-:W1:Y:S01]  /*29a0*/  F2F.F64.F32 R4, R0 ;  /* 0x0000000000047310 */ /* 0x000e620000201800 */
[-C--:B0-----:R-:W-:Y:S02]  /*29b0*/  DFMA R24, R22, R2.reuse, -1 ;  /* 0xbff000001618742b */ /* 0x081fe40000000002 */
[----:B-1----:R-:W-:-:S08]  /*29c0*/  DFMA R22, R4, R2, -1 ;  /* 0xbff000000416742b */ /* 0x002fd00000000002 */
[----:B------:R-:W0:Y:S08]  /*29d0*/  F2F.F32.F64 R24, R24 ;  /* 0x0000001800187310 */ /* 0x000e300000301000 */
[----:B------:R-:W1:Y:S01]  /*29e0*/  F2F.F32.F64 R22, R22 ;  /* 0x0000001600167310 */ /* 0x000e620000301000 */
[----:B0-----:R-:W-:-:S04]  /*29f0*/  FMUL R5, R24, R24 ;  /* 0x0000001818057220 */ /* 0x001fc80000400000 */
[----:B-1----:R-:W-:-:S05]  /*2a00*/  FFMA R5, R22, R22, R5 ;  /* 0x0000001616057223 */ /* 0x002fca0000000005 */
[----:B------:R-:W-:-:S13]  /*2a10*/  FSETP.GTU.AND P0, PT, R5, 1, PT ;  /* 0x3f8000000500780b */ /* 0x000fda0003f0c000 */
[----:B------:R-:W2:Y:S01]  /*2a20*/  @!P0 LDG.E.64 R4, desc[UR6][R8.64] ;  /* 0x0000000608048981 */ /* 0x000ea2000c1e1b00 */
[----:B------:R-:W-:-:S04]  /*2a30*/  SHF.R.U32.HI R13, RZ, 0x2, R14 ;  /* 0x00000002ff0d7819 */ /* 0x000fc8000001160e */
[----:B------:R-:W-:Y:S01]  /*2a40*/  LOP3.LUT R13, R13, R14, RZ, 0x3c, !PT ;  /* 0x0000000e0d0d7212 */ /* 0x000fe200078e3cff */
[----:B------:R-:W-:-:S04]  /*2a50*/  IMAD.SHL.U32 R0, R12, 0x10, RZ ;  /* 0x000000100c007824 */ /* 0x000fc800078e00ff */
[----:B------:R-:W-:Y:S01]  /*2a60*/  IMAD.SHL.U32 R14, R13, 0x2, RZ ;  /* 0x000000020d0e7824 */ /* 0x000fe200078e00ff */
[----:B------:R-:W-:-:S04]  /*2a70*/  SHF.R.U32.HI R15, RZ, 0x2, R20 ;  /* 0x00000002ff0f7819 */ /* 0x000fc80000011614 */
[----:B------:R-:W-:Y:S02]  /*2a80*/  LOP3.LUT R13, R13, R14, R0, 0x96, !PT ;  /* 0x0000000e0d0d7212 */ /* 0x000fe400078e9600 */
[----:B------:R-:W-:Y:S02]  /*2a90*/  LOP3.LUT R15, R15, R20, RZ, 0x3c, !PT ;  /* 0x000000140f0f7212 */ /* 0x000fe400078e3cff */
[----:B------:R-:W-:-:S03]  /*2aa0*/  LOP3.LUT R20, R13, R12, RZ, 0x3c, !PT ;  /* 0x0000000c0d147212 */ /* 0x000fc600078e3cff */
[----:B------:R-:W-:Y:S02]  /*2ab0*/  IMAD.SHL.U32 R13, R15, 0x2, RZ ;  /* 0x000000020f0d7824 */ /* 0x000fe400078e00ff */
[----:B------:R-:W-:-:S05]  /*2ac0*/  IMAD.SHL.U32 R0, R20, 0x10, RZ ;  /* 0x0000001014007824 */ /* 0x000fca00078e00ff */
[----:B------:R-:W-:-:S04]  /*2ad0*/  LOP3.LUT R13, R15, R13, R0, 0x96, !PT ;  /* 0x0000000d0f0d7212 */ /* 0x000fc800078e9600 */
[----:B------:R-:W-:-:S04]  /*2ae0*/  LOP3.LUT R0, R13, R20, RZ, 0x3c, !PT ;  /* 0x000000140d007212 */ /* 0x000fc800078e3cff */
[----:B------:R-:W-:-:S04]  /*2af0*/  IADD3 R13, PT, PT, R7, 0x10974f, R0 ;  /* 0x0010974f070d7810 */ /* 0x000fc80007ffe000 */
[----:B------:R-:W-:Y:S02]  /*2b00*/  I2FP.F32.U32 R15, R13 ;  /* 0x0000000d000f7245 */ /* 0x000fe40000201000 */
[----:B------:R-:W-:Y:S02]  /*2b10*/  IADD3 R13, PT, PT, R7, 0xb0f8a, R20 ;  /* 0x000b0f8a070d7810 */ /* 0x000fe40007ffe014 */
[----:B--2---:R-:W-:-:S05]  /*2b20*/  @!P0 IADD3 R26, P1, PT, R4, 0x1, RZ ;  /* 0x00000001041a8810 */ /* 0x004fca0007f3e0ff */
[----:B------:R-:W-:-:S05]  /*2b30*/  @!P0 IMAD.X R27, RZ, RZ, R5, P1 ;  /* 0x000000ffff1b8224 */ /* 0x000fca00008e0605 */
[----:B------:R0:W-:Y:S04]  /*2b40*/  @!P0 STG.E.64 desc[UR6][R8.64], R26 ;  /* 0x0000001a08008986 */ /* 0x0001e8000c101b06 */
[----:B------:R-:W2:Y:S01]  /*2b50*/  @P0 LDG.E.64 R4, desc[UR6][R10.64] ;  /* 0x000000060a040981 */ /* 0x000ea2000c1e1b00 */
[----:B------:R-:W-:Y:S01]  /*2b60*/  I2FP.F32.U32 R13, R13 ;  /* 0x0000000d000d7245 */ /* 0x000fe20000201000 */
[----:B------:R-:W-:-:S04]  /*2b70*/  FFMA R17, R15, R6, 1.1641532182693481445e-10 ;  /* 0x2f0000000f117423 */ /* 0x000fc80000000006 */
[----:B------:R-:W1:Y:S01]  /*2b80*/  F2F.F64.F32 R14, R17 ;  /* 0x00000011000e7310 */ /* 0x000e620000201800 */
[----:B------:R-:W-:-:S07]  /*2b90*/  FFMA R13, R13, R6, 1.1641532182693481445e-10 ;  /* 0x2f0000000d0d7423 */ /* 0x000fce0000000006 */
[----:B------:R-:W3:Y:S01]  /*2ba0*/  F2F.F64.F32 R22, R13 ;  /* 0x0000000d00167310 */ /* 0x000ee20000201800 */
[-C--:B-1----:R-:W-:Y:S02]  /*2bb0*/  DFMA R14, R14, R2.reuse, -1 ;  /* 0xbff000000e0e742b */ /* 0x082fe40000000002 */
[----:B---3--:R-:W-:-:S08]  /*2bc0*/  DFMA R22, R22, R2, -1 ;  /* 0xbff000001616742b */ /* 0x008fd00000000002 */
[----:B------:R-:W1:Y:S08]  /*2bd0*/  F2F.F32.F64 R14, R14 ;  /* 0x0000000e000e7310 */ /* 0x000e700000301000 */
[----:B------:R-:W3:Y:S01]  /*2be0*/  F2F.F32.F64 R22, R22 ;  /* 0x0000001600167310 */ /* 0x000ee20000301000 */
[----:B-1----:R-:W-:-:S04]  /*2bf0*/  FMUL R19, R14, R14 ;  /* 0x0000000e0e137220 */ /* 0x002fc80000400000 */
[----:B---3--:R-:W-:-:S05]  /*2c00*/  FFMA R19, R22, R22, R19 ;  /* 0x0000001616137223 */ /* 0x008fca0000000013 */
[----:B------:R-:W-:Y:S02]  /*2c10*/  FSETP.GTU.AND P1, PT, R19, 1, PT ;  /* 0x3f8000001300780b */ /* 0x000fe40003f2c000 */
[----:B--2---:R-:W-:-:S05]  /*2c20*/  @P0 IADD3 R24, P2, PT, R4, 0x1, RZ ;  /* 0x0000000104180810 */ /* 0x004fca0007f5e0ff */
[----:B------:R-:W-:-:S05]  /*2c30*/  @P0 IMAD.X R25, RZ, RZ, R5, P2 ;  /* 0x000000ffff190224 */ /* 0x000fca00010e0605 */
[----:B------:R1:W-:Y:S04]  /*2c40*/  @P0 STG.E.64 desc[UR6][R10.64], R24 ;  /* 0x000000180a000986 */ /* 0x0003e8000c101b06 */
[----:B------:R-:W0:Y:S01]  /*2c50*/  @!P1 LDG.E.64 R4, desc[UR6][R8.64] ;  /* 0x0000000608049981 */ /* 0x000e22000c1e1b00 */
        /* <DEDUP_REMOVED lines=15> */
[----:B0-----:R-:W-:-:S05]  /*2d50*/  @!P1 IADD3 R26, P0, PT, R4, 0x1, RZ ;  /* 0x00000001041a9810 */ /* 0x001fca0007f1e0ff */
[----:B------:R-:W-:-:S05]  /*2d60*/  @!P1 IMAD.X R27, RZ, RZ, R5, P0 ;  /* 0x000000ffff1b9224 */ /* 0x000fca00000e0605 */
[----:B------:R0:W-:Y:S04]  /*2d70*/  @!P1 STG.E.64 desc[UR6][R8.64], R26 ;  /* 0x0000001a08009986 */ /* 0x0001e8000c101b06 */
[----:B------:R-:W1:Y:S01]  /*2d80*/  @P1 LDG.E.64 R4, desc[UR6][R10.64] ;  /* 0x000000060a041981 */ /* 0x000e62000c1e1b00 */
[----:B------:R-:W-:Y:S01]  /*2d90*/  I2FP.F32.U32 R13, R13 ;  /* 0x0000000d000d7245 */ /* 0x000fe20000201000 */
[----:B------:R-:W-:-:S04]  /*2da0*/  FFMA R15, R15, R6, 1.1641532182693481445e-10 ;  /* 0x2f0000000f0f7423 */ /* 0x000fc80000000006 */
[----:B------:R-:W2:Y:S01]  /*2db0*/  F2F.F64.F32 R16, R15 ;  /* 0x0000000f00107310 */ /* 0x000ea20000201800 */
[----:B------:R-:W-:-:S07]  /*2dc0*/  FFMA R13, R13, R6, 1.1641532182693481445e-10 ;  /* 0x2f0000000d0d7423 */ /* 0x000fce0000000006 */
[----:B------:R-:W3:Y:S01]  /*2dd0*/  F2F.F64.F32 R22, R13 ;  /* 0x0000000d00167310 */ /* 0x000ee20000201800 */
[-C--:B--2---:R-:W-:Y:S02]  /*2de0*/  DFMA R16, R16, R2.reuse, -1 ;  /* 0xbff000001010742b */ /* 0x084fe40000000002 */
[----:B---3--:R-:W-:-:S08]  /*2df0*/  DFMA R22, R22, R2, -1 ;  /* 0xbff000001616742b */ /* 0x008fd00000000002 */
[----:B------:R-:W2:Y:S08]  /*2e00*/  F2F.F32.F64 R16, R16 ;  /* 0x0000001000107310 */ /* 0x000eb00000301000 */
[----:B------:R-:W3:Y:S01]  /*2e10*/  F2F.F32.F64 R22, R22 ;  /* 0x0000001600167310 */ /* 0x000ee20000301000 */
[----:B--2---:R-:W-:-:S04]  /*2e20*/  FMUL R19, R16, R16 ;  /* 0x0000001010137220 */ /* 0x004fc80000400000 */
[----:B---3--:R-:W-:-:S05]  /*2e30*/  FFMA R19, R22, R22, R19 ;  /* 0x0000001616137223 */ /* 0x008fca0000000013 */
[----:B------:R-:W-:Y:S02]  /*2e40*/  FSETP.GTU.AND P0, PT, R19, 1, PT ;  /* 0x3f8000001300780b */ /* 0x000fe40003f0c000 */
[----:B-1----:R-:W-:-:S05]  /*2e50*/  @P1 IADD3 R24, P2, PT, R4, 0x1, RZ ;  /* 0x0000000104181810 */ /* 0x002fca0007f5e0ff */
        /* <DEDUP_REMOVED lines=21> */
[----:B------:R-:W2:Y:S01]  /*2fb0*/  @P0 LDG.E.64 R4, desc[UR6][R10.64] ;  /* 0x000000060a040981 */ /* 0x000ea2000c1e1b00 */
[----:B------:R-:W-:Y:S01]  /*2fc0*/  I2FP.F32.U32 R15, R12 ;  /* 0x0000000c000f7245 */ /* 0x000fe20000201000 */
[----:B------:R-:W-:-:S04]  /*2fd0*/  FFMA R17, R13, R6, 1.1641532182693481445e-10 ;  /* 0x2f0000000d117423 */ /* 0x000fc80000000006 */
[----:B------:R-:W3:Y:S01]  /*2fe0*/  F2F.F64.F32 R12, R17 ;  /* 0x00000011000c7310 */ /* 0x000ee20000201800 */
[----:B------:R-:W-:-:S07]  /*2ff0*/  FFMA R15, R15, R6, 1.1641532182693481445e-10 ;  /* 0x2f0000000f0f7423 */ /* 0x000fce0000000006 */
[----:B------:R-:W4:Y:S01]  /*3000*/  F2F.F64.F32 R22, R15 ;  /* 0x0000000f00167310 */ /* 0x000f220000201800 */
[-C--:B---3--:R-:W-:Y:S02]  /*3010*/  DFMA R12, R12, R2.reuse, -1 ;  /* 0xbff000000c0c742b */ /* 0x088fe40000000002 */
[----:B----4-:R-:W-:-:S08]  /*3020*/  DFMA R22, R22, R2, -1 ;  /* 0xbff000001616742b */ /* 0x010fd00000000002 */
[----:B------:R-:W3:Y:S08]  /*3030*/  F2F.F32.F64 R12, R12 ;  /* 0x0000000c000c7310 */ /* 0x000ef00000301000 */
[----:B------:R-:W4:Y:S01]  /*3040*/  F2F.F32.F64 R22, R22 ;  /* 0x0000001600167310 */ /* 0x000f220000301000 */
[----:B---3--:R-:W-:-:S04]  /*3050*/  FMUL R3, R12, R12 ;  /* 0x0000000c0c037220 */ /* 0x008fc80000400000 */
[----:B----4-:R-:W-:-:S05]  /*3060*/  FFMA R3, R22, R22, R3 ;  /* 0x0000001616037223 */ /* 0x010fca0000000003 */
[----:B------:R-:W-:Y:S02]  /*3070*/  FSETP.GTU.AND P1, PT, R3, 1, PT ;  /* 0x3f8000000300780b */ /* 0x000fe40003f2c000 */
[----:B--2---:R-:W-:-:S05]  /*3080*/  @P0 IADD3 R4, P2, PT, R4, 0x1, RZ ;  /* 0x0000000104040810 */ /* 0x004fca0007f5e0ff */
[----:B------:R-:W-:-:S05]  /*3090*/  @P0 IMAD.X R5, RZ, RZ, R5, P2 ;  /* 0x000000ffff050224 */ /* 0x000fca00010e0605 */
[----:B------:R0:W-:Y:S04]  /*30a0*/  @P0 STG.E.64 desc[UR6][R10.64], R4 ;  /* 0x000000040a000986 */ /* 0x0001e8000c101b06 */
[----:B------:R-:W1:Y:S02]  /*30b0*/  @!P1 LDG.E.64 R2, desc[UR6][R8.64] ;  /* 0x0000000608029981 */ /* 0x000e64000c1e1b00 */
[----:B-1----:R-:W-:-:S05]  /*30c0*/  @!P1 IADD3 R24, P0, PT, R2, 0x1, RZ ;  /* 0x0000000102189810 */ /* 0x002fca0007f1e0ff */
[----:B------:R-:W-:-:S05]  /*30d0*/  @!P1 IMAD.X R25, RZ, RZ, R3, P0 ;  /* 0x000000ffff199224 */ /* 0x000fca00000e0603 */
[----:B------:R0:W-:Y:S04]  /*30e0*/  @!P1 STG.E.64 desc[UR6][R8.64], R24 ;  /* 0x0000001808009986 */ /* 0x0001e8000c101b06 */
[----:B------:R-:W2:Y:S01]  /*30f0*/  @P1 LDG.E.64 R2, desc[UR6][R10.64] ;  /* 0x000000060a021981 */ /* 0x000ea2000c1e1b00 */
[----:B------:R-:W-:Y:S01]  /*3100*/  UIADD3 UR4, UPT, UPT, UR4, 0x4, URZ ;  /* 0x0000000404047890 */ /* 0x000fe2000fffe0ff */
[----:B------:R-:W-:-:S03]  /*3110*/  VIADD R7, R7, 0x2c3e28 ;  /* 0x002c3e2807077836 */ /* 0x000fc60000000000 */
[----:B------:R-:W-:Y:S01]  /*3120*/  UISETP.NE.AND UP0, UPT, UR4, 0xf4240, UPT ;  /* 0x000f42400400788c */ /* 0x000fe2000bf05270 */
[----:B--2---:R-:W-:-:S05]  /*3130*/  @P1 IADD3 R2, P0, PT, R2, 0x1, RZ ;  /* 0x0000000102021810 */ /* 0x004fca0007f1e0ff */
[----:B------:R-:W-:-:S05]  /*3140*/  @P1 IMAD.X R3, RZ, RZ, R3, P0 ;  /* 0x000000ffff031224 */ /* 0x000fca00000e0603 */
[----:B------:R0:W-:Y:S01]  /*3150*/  @P1 STG.E.64 desc[UR6][R10.64], R2 ;  /* 0x000000020a001986 */ /* 0x0001e2000c101b06 */
[----:B------:R-:W-:Y:S05]  /*3160*/  BRA.U UP0, `(.L_x_11) ;  /* 0xfffffff500b47547 */ /* 0x000fea000b83ffff */
[----:B------:R-:W-:Y:S05]  /*3170*/  EXIT ;  /* 0x000000000000794d */ /* 0x000fea0003800000 */
.L_x_12:
[----:B------:R-:W-:-:S00]  /*3180*/  BRA `(.L_x_12) ;  /* 0xfffffffc00fc7947 */ /* 0x000fc0000383ffff */
[----:B------:R-:W-:-:S00]  /*3190*/  NOP ;  /* 0x0000000000007918 */ /* 0x000fc00000000000 */
        /* <DEDUP_REMOVED lines=14> */
.L_x_13:


//--------------------- .nv.global.init           --------------------------
	.section	.nv.global.init,"aw",@progbits
	.align	4
.nv.global.init:
	.type		mrg32k3aM1SubSeq,@object
	.size		mrg32k3aM1SubSeq,(mrg32k3aM2SubSeq - mrg32k3aM1SubSeq)
mrg32k3aM1SubSeq:
        /*0000*/ 	.byte	0x0b, 0xcc, 0xee, 0x04, 0x73, 0x29, 0x8b, 0x6f, 0xf6, 0x53, 0x03, 0xf6, 0x23, 0xf6, 0xea, 0xda
        /* <DEDUP_REMOVED lines=125> */
	.type		mrg32k3aM2SubSeq,@object
	.size		mrg32k3aM2SubSeq,(mrg32k3aM1 - mrg32k3aM2SubSeq)
mrg32k3aM2SubSeq:
        /* <DEDUP_REMOVED lines=126> */
	.type		mrg32k3aM1,@object
	.size		mrg32k3aM1,(mrg32k3aM1Seq - mrg32k3aM1)
mrg32k3aM1:
        /* <DEDUP_REMOVED lines=144> */
	.type		mrg32k3aM1Seq,@object
	.size		mrg32k3aM1Seq,(mrg32k3aM2 - mrg32k3aM1Seq)
mrg32k3aM1Seq:
        /* <DEDUP_REMOVED lines=144> */
	.type		mrg32k3aM2,@object
	.size		mrg32k3aM2,(mrg32k3aM2Seq - mrg32k3aM2)
mrg32k3aM2:
        /* <DEDUP_REMOVED lines=144> */
	.type		mrg32k3aM2Seq,@object
	.size		mrg32k3aM2Seq,(precalc_xorwow_matrix - mrg32k3aM2Seq)
mrg32k3aM2Seq:
        /* <DEDUP_REMOVED lines=144> */
	.type		precalc_xorwow_matrix,@object
	.size		precalc_xorwow_matrix,(precalc_xorwow_offset_matrix - precalc_xorwow_matrix)
precalc_xorwow_matrix:
        /* <DEDUP_REMOVED lines=6400> */
	.type		precalc_xorwow_offset_matrix,@object
	.size		precalc_xorwow_offset_matrix,(.L_1 - precalc_xorwow_offset_matrix)
precalc_xorwow_offset_matrix:
        /* <DEDUP_REMOVED lines=6400> */
.L_1:


//--------------------- .nv.shared.reserved.0     --------------------------
	.section	.nv.shared.reserved.0,"aw",@nobits
	.weak		__nv_reservedSMEM_offset_0_alias
	.size		__nv_reservedSMEM_offset_0_alias, 0, 64
	.other		__nv_reservedSMEM_offset_0_alias,@"STO_CUDA_RESERVED_SHARED STV_DEFAULT"
__nv_reservedSMEM_offset_0_alias:
	.zero		0
	.zero		64


//--------------------- .nv.constant0._Z6get_piPyS_i --------------------------
	.section	.nv.constant0._Z6get_piPyS_i,"a",@progbits
	.sectionflags	@""
	.align	4
.nv.constant0._Z6get_piPyS_i:
	.zero		916


//--------------------- SYMBOLS --------------------------

	.type		.nv.reservedSmem.offset0,@object
	.size		.nv.reservedSmem.offset0,0x4
